// auto-generated by cutlass_sweep.conv — config: {"arch": "sm_90", "cluster_m": 2, "cluster_n": 1, "conv_kind": "fprop", "dtype": "fp16", "ndim": 3, "tile_k": 32, "tile_m": 64, "tile_n": 128}
#include "cutlass/cutlass.h"
#include "cute/tensor.hpp"
#include "cutlass/kernel_hardware_info.hpp"
#include "cutlass/conv/convolution.h"
#include "cutlass/conv/dispatch_policy.hpp"
#include "cutlass/conv/collective/collective_builder.hpp"
#include "cutlass/conv/kernel/conv_universal.hpp"
#include "cutlass/conv/device/conv_universal_adapter.hpp"
#include "cutlass/epilogue/collective/collective_builder.hpp"

using namespace cute;
using Elem = cutlass::half_t;
using Acc  = float;
using LayoutAB = cutlass::layout::TensorNDHWC;
using LayoutC  = cutlass::layout::TensorNDHWC;
constexpr auto ConvOp = cutlass::conv::Operator::kFprop;
using TileShape    = Shape<_64, _128, Shape<_32>>;
using ClusterShape = Shape<_2, _1, _1>;

using CollectiveEpilogue = typename cutlass::epilogue::collective::CollectiveBuilder<
    cutlass::arch::Sm90, cutlass::arch::OpClassTensorOp,
    TileShape, ClusterShape,
    cutlass::epilogue::collective::EpilogueTileAuto,
    Acc, Acc,
    Elem, LayoutC, 128 / cutlass::sizeof_bits<Elem>::value,
    Elem, LayoutC, 128 / cutlass::sizeof_bits<Elem>::value,
    cutlass::epilogue::collective::EpilogueScheduleAuto
  >::CollectiveOp;

using CollectiveMainloop = typename cutlass::conv::collective::CollectiveBuilder<
    cutlass::arch::Sm90, cutlass::arch::OpClassTensorOp, ConvOp,
    Elem, LayoutAB, 128 / cutlass::sizeof_bits<Elem>::value,
    Elem, LayoutAB, 128 / cutlass::sizeof_bits<Elem>::value,
    Acc,
    TileShape, ClusterShape,
    cutlass::conv::collective::StageCountAutoCarveout<
        static_cast<int>(sizeof(typename CollectiveEpilogue::SharedStorage))>,
    cutlass::conv::collective::KernelScheduleAuto
  >::CollectiveOp;

using ProblemShape = cutlass::conv::ConvProblemShape<
    ConvOp, CollectiveMainloop::DispatchPolicy::NumSpatialDimensions>;
using ConvKernel = cutlass::conv::kernel::ConvUniversal<
    ProblemShape, CollectiveMainloop, CollectiveEpilogue>;
using Conv = cutlass::conv::device::ConvUniversalAdapter<ConvKernel>;

auto* _anchor = &cutlass::device_kernel<ConvKernel>;


// ===== COMPILED SASS (sm_90a) =====

	.target	sm_90a

	.elftype	@"ET_EXEC"


//--------------------- .note.nv.tkinfo           --------------------------
	.section	.note.nv.tkinfo,"",@"SHT_NOTE"
	.sectionflags	@"SHF_NOTE_NV_TKINFO"
	.tkinfo
        /*0018*/ 	.word	0x00000002
        /*0030*/ 	.string	""
        /*0030*/ 	.string	"ptxas"
        /*0030*/ 	.string	"Cuda compilation tools, release 13.0, V13.0.88"
        /*0030*/ 	.string	"Build cuda_13.0.r13.0/compiler.36424714_0"
        /*0030*/ 	.string	"-arch sm_90a -m 64 "



//--------------------- .note.nv.cuinfo           --------------------------
	.section	.note.nv.cuinfo,"",@"SHT_NOTE"
	.sectionflags	@"SHF_NOTE_NV_CUINFO"
        /*0018*/ 	.short	0x0002
        /*001a*/ 	.short	0x005a
        /*001c*/ 	.short	0x0082
	.zero		2


//--------------------- .nv.info                  --------------------------
	.section	.nv.info,"",@"SHT_CUDA_INFO"
	.align	4


	//----- nvinfo : EIATTR_REGCOUNT
	.align		4
        /*0000*/ 	.byte	0x04, 0x2f
        /*0002*/ 	.short	(.L_12 - .L_11)
	.align		4
.L_11:
        /*0004*/ 	.word	index@(_ZN7cutlass13device_kernelINS_4conv6kernel13ConvUniversalINS1_16ConvProblemShapeILNS1_8OperatorE0ELi3EEENS1_10collective14CollectiveConvINS1_46MainloopSm90TmaGmmaWarpSpecializedImplicitGemmILS5_0ELi18ELi3EN4cute5tupleIJNSA_1CILi2EEENSC_ILi1EEESE_EEENS1_36KernelImplicitTmaWarpSpecializedSm90ELi1EEENSB_IJNSC_ILi64EEENSC_ILi128EEENSB_IJNSC_ILi32EEEEEEEEENS_6half_tESN_NSA_8TiledMMAINSA_8MMA_AtomIJNSA_4SM904GMMA26MMA_64x128x16_F32F16F16_SSILNSR_5MajorE0ELST_0ELNSR_7ScaleInE1ELSU_1EEEEEENSA_6LayoutINSB_IJSE_SE_SE_EEENSB_IJNSC_ILi0EEESZ_SZ_EEEEENSB_IJNSA_10UnderscoreES12_S12_EEEEENS7_6detail26Sm90ImplicitGemmTileTraitsINSA_20SM90_TMA_LOAD_IM2COLENSA_14ComposedLayoutINSA_7SwizzleILi2ELi4ELi3EEENSA_18smem_ptr_flag_bitsILi16EEENSX_INSB_IJNSB_IJNSC_ILi8EEES1D_EEENSB_IJSK_SE_EEENSB_IJSE_NSC_ILi18EEEEEEEEENSB_IJNSB_IJSK_NSC_ILi256EEEEEENSB_IJSE_SZ_EEENSB_IJSZ_NSC_ILi2048EEEEEEEEEEEEEvEENS16_INSA_23SM90_TMA_LOAD_MULTICASTENS18_IS1A_S1C_NSX_INSB_IJNSB_IJS1D_NSC_ILi16EEEEEES1F_S1H_EEENSB_IJS1K_S1L_NSB_IJSZ_NSC_ILi4096EEEEEEEEEEEEEvEEEENS_8epilogue10collective6detail29Sm90TmaWarpSpecializedAdapterINS24_15DefaultEpilogueISN_NSB_IJNSB_IJllllEEESE_SZ_EEES29_NS23_6thread17LinearCombinationISN_Li1EffLNS2A_9ScaleType4KindE0ELNS_15FloatRoundStyleE2ESN_EENS_4gemm15EpilogueDefaultEEEEEvvEEEEvNT_6ParamsE)
        /*0008*/ 	.word	0x0000005a


	//----- nvinfo : EIATTR_FRAME_SIZE
	.align		4
.L_12:
        /*000c*/ 	.byte	0x04, 0x11
        /*000e*/ 	.short	(.L_14 - .L_13)
	.align		4
.L_13:
        /*0010*/ 	.word	index@(_ZN7cutlass13device_kernelINS_4conv6kernel13ConvUniversalINS1_16ConvProblemShapeILNS1_8OperatorE0ELi3EEENS1_10collective14CollectiveConvINS1_46MainloopSm90TmaGmmaWarpSpecializedImplicitGemmILS5_0ELi18ELi3EN4cute5tupleIJNSA_1CILi2EEENSC_ILi1EEESE_EEENS1_36KernelImplicitTmaWarpSpecializedSm90ELi1EEENSB_IJNSC_ILi64EEENSC_ILi128EEENSB_IJNSC_ILi32EEEEEEEEENS_6half_tESN_NSA_8TiledMMAINSA_8MMA_AtomIJNSA_4SM904GMMA26MMA_64x128x16_F32F16F16_SSILNSR_5MajorE0ELST_0ELNSR_7ScaleInE1ELSU_1EEEEEENSA_6LayoutINSB_IJSE_SE_SE_EEENSB_IJNSC_ILi0EEESZ_SZ_EEEEENSB_IJNSA_10UnderscoreES12_S12_EEEEENS7_6detail26Sm90ImplicitGemmTileTraitsINSA_20SM90_TMA_LOAD_IM2COLENSA_14ComposedLayoutINSA_7SwizzleILi2ELi4ELi3EEENSA_18smem_ptr_flag_bitsILi16EEENSX_INSB_IJNSB_IJNSC_ILi8EEES1D_EEENSB_IJSK_SE_EEENSB_IJSE_NSC_ILi18EEEEEEEEENSB_IJNSB_IJSK_NSC_ILi256EEEEEENSB_IJSE_SZ_EEENSB_IJSZ_NSC_ILi2048EEEEEEEEEEEEEvEENS16_INSA_23SM90_TMA_LOAD_MULTICASTENS18_IS1A_S1C_NSX_INSB_IJNSB_IJS1D_NSC_ILi16EEEEEES1F_S1H_EEENSB_IJS1K_S1L_NSB_IJSZ_NSC_ILi4096EEEEEEEEEEEEEvEEEENS_8epilogue10collective6detail29Sm90TmaWarpSpecializedAdapterINS24_15DefaultEpilogueISN_NSB_IJNSB_IJllllEEESE_SZ_EEES29_NS23_6thread17LinearCombinationISN_Li1EffLNS2A_9ScaleType4KindE0ELNS_15FloatRoundStyleE2ESN_EENS_4gemm15EpilogueDefaultEEEEEvvEEEEvNT_6ParamsE)
        /*0014*/ 	.word	0x00000000


	//----- nvinfo : EIATTR_MIN_STACK_SIZE
	.align		4
.L_14:
        /*0018*/ 	.byte	0x04, 0x12
        /*001a*/ 	.short	(.L_16 - .L_15)
	.align		4
.L_15:
        /*001c*/ 	.word	index@(_ZN7cutlass13device_kernelINS_4conv6kernel13ConvUniversalINS1_16ConvProblemShapeILNS1_8OperatorE0ELi3EEENS1_10collective14CollectiveConvINS1_46MainloopSm90TmaGmmaWarpSpecializedImplicitGemmILS5_0ELi18ELi3EN4cute5tupleIJNSA_1CILi2EEENSC_ILi1EEESE_EEENS1_36KernelImplicitTmaWarpSpecializedSm90ELi1EEENSB_IJNSC_ILi64EEENSC_ILi128EEENSB_IJNSC_ILi32EEEEEEEEENS_6half_tESN_NSA_8TiledMMAINSA_8MMA_AtomIJNSA_4SM904GMMA26MMA_64x128x16_F32F16F16_SSILNSR_5MajorE0ELST_0ELNSR_7ScaleInE1ELSU_1EEEEEENSA_6LayoutINSB_IJSE_SE_SE_EEENSB_IJNSC_ILi0EEESZ_SZ_EEEEENSB_IJNSA_10UnderscoreES12_S12_EEEEENS7_6detail26Sm90ImplicitGemmTileTraitsINSA_20SM90_TMA_LOAD_IM2COLENSA_14ComposedLayoutINSA_7SwizzleILi2ELi4ELi3EEENSA_18smem_ptr_flag_bitsILi16EEENSX_INSB_IJNSB_IJNSC_ILi8EEES1D_EEENSB_IJSK_SE_EEENSB_IJSE_NSC_ILi18EEEEEEEEENSB_IJNSB_IJSK_NSC_ILi256EEEEEENSB_IJSE_SZ_EEENSB_IJSZ_NSC_ILi2048EEEEEEEEEEEEEvEENS16_INSA_23SM90_TMA_LOAD_MULTICASTENS18_IS1A_S1C_NSX_INSB_IJNSB_IJS1D_NSC_ILi16EEEEEES1F_S1H_EEENSB_IJS1K_S1L_NSB_IJSZ_NSC_ILi4096EEEEEEEEEEEEEvEEEENS_8epilogue10collective6detail29Sm90TmaWarpSpecializedAdapterINS24_15DefaultEpilogueISN_NSB_IJNSB_IJllllEEESE_SZ_EEES29_NS23_6thread17LinearCombinationISN_Li1EffLNS2A_9ScaleType4KindE0ELNS_15FloatRoundStyleE2ESN_EENS_4gemm15EpilogueDefaultEEEEEvvEEEEvNT_6ParamsE)
        /*0020*/ 	.word	0x00000000
.L_16:


//--------------------- .nv.compat                --------------------------
	.section	.nv.compat,"",@"SHT_CUDA_COMPAT_INFO"
	.align	4
        /*0000*/ 	.byte	0x02, 0x09, 0x01, 0x00, 0x02, 0x02, 0x04, 0x00, 0x02, 0x05, 0x05, 0x00, 0x03, 0x07, 0x01, 0x01
        /*0010*/ 	.byte	0x02, 0x03, 0x01, 0x00, 0x02, 0x06, 0x01, 0x00, 0x04, 0x0b, 0x08, 0x00, 0x00, 0x00, 0x00, 0x00
        /*0020*/ 	.byte	0x00, 0x00, 0x00, 0x00


//--------------------- .nv.info._ZN7cutlass13device_kernelINS_4conv6kernel13ConvUniversalINS1_16ConvProblemShapeILNS1_8OperatorE0ELi3EEENS1_10collective14CollectiveConvINS1_46MainloopSm90TmaGmmaWarpSpecializedImplicitGemmILS5_0ELi18ELi3EN4cute5tupleIJNSA_1CILi2EEENSC_ILi1EEESE_EEENS1_36KernelImplicitTmaWarpSpecializedSm90ELi1EEENSB_IJNSC_ILi64EEENSC_ILi128EEENSB_IJNSC_ILi32EEEEEEEEENS_6half_tESN_NSA_8TiledMMAINSA_8MMA_AtomIJNSA_4SM904GMMA26MMA_64x128x16_F32F16F16_SSILNSR_5MajorE0ELST_0ELNSR_7ScaleInE1ELSU_1EEEEEENSA_6LayoutINSB_IJSE_SE_SE_EEENSB_IJNSC_ILi0EEESZ_SZ_EEEEENSB_IJNSA_10UnderscoreES12_S12_EEEEENS7_6detail26Sm90ImplicitGemmTileTraitsINSA_20SM90_TMA_LOAD_IM2COLENSA_14ComposedLayoutINSA_7SwizzleILi2ELi4ELi3EEENSA_18smem_ptr_flag_bitsILi16EEENSX_INSB_IJNSB_IJNSC_ILi8EEES1D_EEENSB_IJSK_SE_EEENSB_IJSE_NSC_ILi18EEEEEEEEENSB_IJNSB_IJSK_NSC_ILi256EEEEEENSB_IJSE_SZ_EEENSB_IJSZ_NSC_ILi2048EEEEEEEEEEEEEvEENS16_INSA_23SM90_TMA_LOAD_MULTICASTENS18_IS1A_S1C_NSX_INSB_IJNSB_IJS1D_NSC_ILi16EEEEEES1F_S1H_EEENSB_IJS1K_S1L_NSB_IJSZ_NSC_ILi4096EEEEEEEEEEEEEvEEEENS_8epilogue10collective6detail29Sm90TmaWarpSpecializedAdapterINS24_15DefaultEpilogueISN_NSB_IJNSB_IJllllEEESE_SZ_EEES29_NS23_6thread17LinearCombinationISN_Li1EffLNS2A_9ScaleType4KindE0ELNS_15FloatRoundStyleE2ESN_EENS_4gemm15EpilogueDefaultEEEEEvvEEEEvNT_6ParamsE --------------------------
	.section	.nv.info._ZN7cutlass13device_kernelINS_4conv6kernel13ConvUniversalINS1_16ConvProblemShapeILNS1_8OperatorE0ELi3EEENS1_10collective14CollectiveConvINS1_46MainloopSm90TmaGmmaWarpSpecializedImplicitGemmILS5_0ELi18ELi3EN4cute5tupleIJNSA_1CILi2EEENSC_ILi1EEESE_EEENS1_36KernelImplicitTmaWarpSpecializedSm90ELi1EEENSB_IJNSC_ILi64EEENSC_ILi128EEENSB_IJNSC_ILi32EEEEEEEEENS_6half_tESN_NSA_8TiledMMAINSA_8MMA_AtomIJNSA_4SM904GMMA26MMA_64x128x16_F32F16F16_SSILNSR_5MajorE0ELST_0ELNSR_7ScaleInE1ELSU_1EEEEEENSA_6LayoutINSB_IJSE_SE_SE_EEENSB_IJNSC_ILi0EEESZ_SZ_EEEEENSB_IJNSA_10UnderscoreES12_S12_EEEEENS7_6detail26Sm90ImplicitGemmTileTraitsINSA_20SM90_TMA_LOAD_IM2COLENSA_14ComposedLayoutINSA_7SwizzleILi2ELi4ELi3EEENSA_18smem_ptr_flag_bitsILi16EEENSX_INSB_IJNSB_IJNSC_ILi8EEES1D_EEENSB_IJSK_SE_EEENSB_IJSE_NSC_ILi18EEEEEEEEENSB_IJNSB_IJSK_NSC_ILi256EEEEEENSB_IJSE_SZ_EEENSB_IJSZ_NSC_ILi2048EEEEEEEEEEEEEvEENS16_INSA_23SM90_TMA_LOAD_MULTICASTENS18_IS1A_S1C_NSX_INSB_IJNSB_IJS1D_NSC_ILi16EEEEEES1F_S1H_EEENSB_IJS1K_S1L_NSB_IJSZ_NSC_ILi4096EEEEEEEEEEEEEvEEEENS_8epilogue10collective6detail29Sm90TmaWarpSpecializedAdapterINS24_15DefaultEpilogueISN_NSB_IJNSB_IJllllEEESE_SZ_EEES29_NS23_6thread17LinearCombinationISN_Li1EffLNS2A_9ScaleType4KindE0ELNS_15FloatRoundStyleE2ESN_EENS_4gemm15EpilogueDefaultEEEEEvvEEEEvNT_6ParamsE,"",@"SHT_CUDA_INFO"
	.sectionflags	@""
	.align	4


	//----- nvinfo : EIATTR_CUDA_API_VERSION
	.align		4
        /*0000*/ 	.byte	0x04, 0x37
        /*0002*/ 	.short	(.L_18 - .L_17)
.L_17:
        /*0004*/ 	.word	0x00000082


	//----- nvinfo : EIATTR_KPARAM_INFO
	.align		4
.L_18:
        /*0008*/ 	.byte	0x04, 0x17
        /*000a*/ 	.short	(.L_20 - .L_19)
.L_19:
        /*000c*/ 	.word	0x00000000
        /*0010*/ 	.short	0x0000
        /*0012*/ 	.short	0x0070
        /*0014*/ 	.byte	0x00, 0xf0, 0x01, 0x10


	//----- nvinfo : EIATTR_SPARSE_MMA_MASK
	.align		4
.L_20:
        /*0018*/ 	.byte	0x03, 0x50
        /*001a*/ 	.short	0x0000


	//----- nvinfo : EIATTR_MAXREG_COUNT
	.align		4
        /*001c*/ 	.byte	0x03, 0x1b
        /*001e*/ 	.short	0x00ff


	//----- nvinfo : EIATTR_NUM_BARRIERS
	.align		4
        /*0020*/ 	.byte	0x02, 0x4c
        /*0022*/ 	.byte	0x01
	.zero		1


	//----- nvinfo : EIATTR_MERCURY_ISA_VERSION
	.align		4
        /*0024*/ 	.byte	0x03, 0x5f
        /*0026*/ 	.short	0x0101


	//----- nvinfo : EIATTR_COOP_GROUP_MASK_REGIDS
	.align		4
        /*0028*/ 	.byte	0x04, 0x29
        /*002a*/ 	.short	(.L_22 - .L_21)


	//   ....[0]....
.L_21:
        /*002c*/ 	.word	0xffffffff


	//   ....[1]....
        /*0030*/ 	.word	0xffffffff


	//   ....[2]....
        /*0034*/ 	.word	0xffffffff


	//   ....[3]....
        /*0038*/ 	.word	0xffffffff


	//----- nvinfo : EIATTR_COOP_GROUP_INSTR_OFFSETS
	.align		4
.L_22:
        /*003c*/ 	.byte	0x04, 0x28
        /*003e*/ 	.short	(.L_24 - .L_23)


	//   ....[0]....
.L_23:
        /*0040*/ 	.word	0x00000070


	//   ....[1]....
        /*0044*/ 	.word	0x00000080


	//   ....[2]....
        /*0048*/ 	.word	0x00000140


	//   ....[3]....
        /*004c*/ 	.word	0x00000890


	//----- nvinfo : EIATTR_MBARRIER_INSTR_OFFSETS
	.align		4
.L_24:
        /*0050*/ 	.byte	0x04, 0x39
        /*0052*/ 	.short	(.L_26 - .L_25)


	//   ....[0]....
.L_25:
        /*0054*/ 	.word	0x00000310
        /*0058*/ 	.word	0x000000ff
        /*005c*/ 	.word	0x00036000
        /*0060*/ 	.short	0x0100
        /*0062*/ 	.byte	0x08
	.zero		1


	//   ....[1]....
        /*0064*/ 	.word	0x00000320
        /*0068*/ 	.word	0x000000ff
        /*006c*/ 	.word	0x00036090
        /*0070*/ 	.short	0x0100
        /*0072*/ 	.byte	0x08
	.zero		1


	//   ....[2]....
        /*0074*/ 	.word	0x00000330
        /*0078*/ 	.word	0x000000ff
        /*007c*/ 	.word	0x00036008
        /*0080*/ 	.short	0x0100
        /*0082*/ 	.byte	0x08
	.zero		1


	//   ....[3]....
        /*0084*/ 	.word	0x00000340
        /*0088*/ 	.word	0x000000ff
        /*008c*/ 	.word	0x00036098
        /*0090*/ 	.short	0x0100
        /*0092*/ 	.byte	0x08
	.zero		1


	//   ....[4]....
        /*0094*/ 	.word	0x00000350
        /*0098*/ 	.word	0x000000ff
        /*009c*/ 	.word	0x00036010
        /*00a0*/ 	.short	0x0100
        /*00a2*/ 	.byte	0x08
	.zero		1


	//   ....[5]....
        /*00a4*/ 	.word	0x00000360
        /*00a8*/ 	.word	0x000000ff
        /*00ac*/ 	.word	0x000360a0
        /*00b0*/ 	.short	0x0100
        /*00b2*/ 	.byte	0x08
	.zero		1


	//   ....[6]....
        /*00b4*/ 	.word	0x00000370
        /*00b8*/ 	.word	0x000000ff
        /*00bc*/ 	.word	0x00036018
        /*00c0*/ 	.short	0x0100
        /*00c2*/ 	.byte	0x08
	.zero		1


	//   ....[7]....
        /*00c4*/ 	.word	0x00000380
        /*00c8*/ 	.word	0x000000ff
        /*00cc*/ 	.word	0x000360a8
        /*00d0*/ 	.short	0x0100
        /*00d2*/ 	.byte	0x08
	.zero		1


	//   ....[8]....
        /*00d4*/ 	.word	0x00000390
        /*00d8*/ 	.word	0x000000ff
        /*00dc*/ 	.word	0x00036020
        /*00e0*/ 	.short	0x0100
        /*00e2*/ 	.byte	0x08
	.zero		1


	//   ....[9]....
        /*00e4*/ 	.word	0x000003a0
        /*00e8*/ 	.word	0x000000ff
        /*00ec*/ 	.word	0x000360b0
        /*00f0*/ 	.short	0x0100
        /*00f2*/ 	.byte	0x08
	.zero		1


	//   ....[10]....
        /*00f4*/ 	.word	0x000003b0
        /*00f8*/ 	.word	0x000000ff
        /*00fc*/ 	.word	0x00036028
        /*0100*/ 	.short	0x0100
        /*0102*/ 	.byte	0x08
	.zero		1


	//   ....[11]....
        /*0104*/ 	.word	0x000003c0
        /*0108*/ 	.word	0x000000ff
        /*010c*/ 	.word	0x000360b8
        /*0110*/ 	.short	0x0100
        /*0112*/ 	.byte	0x08
	.zero		1


	//   ....[12]....
        /*0114*/ 	.word	0x000003d0
        /*0118*/ 	.word	0x000000ff
        /*011c*/ 	.word	0x00036030
        /*0120*/ 	.short	0x0100
        /*0122*/ 	.byte	0x08
	.zero		1


	//   ....[13]....
        /*0124*/ 	.word	0x000003e0
        /*0128*/ 	.word	0x000000ff
        /*012c*/ 	.word	0x000360c0
        /*0130*/ 	.short	0x0100
        /*0132*/ 	.byte	0x08
	.zero		1


	//   ....[14]....
        /*0134*/ 	.word	0x000003f0
        /*0138*/ 	.word	0x000000ff
        /*013c*/ 	.word	0x00036038
        /*0140*/ 	.short	0x0100
        /*0142*/ 	.byte	0x08
	.zero		1


	//   ....[15]....
        /*0144*/ 	.word	0x00000400
        /*0148*/ 	.word	0x000000ff
        /*014c*/ 	.word	0x000360c8
        /*0150*/ 	.short	0x0100
        /*0152*/ 	.byte	0x08
	.zero		1


	//   ....[16]....
        /*0154*/ 	.word	0x00000410
        /*0158*/ 	.word	0x000000ff
        /*015c*/ 	.word	0x00036040
        /*0160*/ 	.short	0x0100
        /*0162*/ 	.byte	0x08
	.zero		1


	//   ....[17]....
        /*0164*/ 	.word	0x00000420
        /*0168*/ 	.word	0x000000ff
        /*016c*/ 	.word	0x000360d0
        /*0170*/ 	.short	0x0100
        /*0172*/ 	.byte	0x08
	.zero		1


	//   ....[18]....
        /*0174*/ 	.word	0x00000430
        /*0178*/ 	.word	0x000000ff
        /*017c*/ 	.word	0x00036048
        /*0180*/ 	.short	0x0100
        /*0182*/ 	.byte	0x08
	.zero		1


	//   ....[19]....
        /*0184*/ 	.word	0x00000440
        /*0188*/ 	.word	0x000000ff
        /*018c*/ 	.word	0x000360d8
        /*0190*/ 	.short	0x0100
        /*0192*/ 	.byte	0x08
	.zero		1


	//   ....[20]....
        /*0194*/ 	.word	0x00000450
        /*0198*/ 	.word	0x000000ff
        /*019c*/ 	.word	0x00036050
        /*01a0*/ 	.short	0x0100
        /*01a2*/ 	.byte	0x08
	.zero		1


	//   ....[21]....
        /*01a4*/ 	.word	0x00000460
        /*01a8*/ 	.word	0x000000ff
        /*01ac*/ 	.word	0x000360e0
        /*01b0*/ 	.short	0x0100
        /*01b2*/ 	.byte	0x08
	.zero		1


	//   ....[22]....
        /*01b4*/ 	.word	0x00000470
        /*01b8*/ 	.word	0x000000ff
        /*01bc*/ 	.word	0x00036058
        /*01c0*/ 	.short	0x0100
        /*01c2*/ 	.byte	0x08
	.zero		1


	//   ....[23]....
        /*01c4*/ 	.word	0x00000480
        /*01c8*/ 	.word	0x000000ff
        /*01cc*/ 	.word	0x000360e8
        /*01d0*/ 	.short	0x0100
        /*01d2*/ 	.byte	0x08
	.zero		1


	//   ....[24]....
        /*01d4*/ 	.word	0x00000490
        /*01d8*/ 	.word	0x000000ff
        /*01dc*/ 	.word	0x00036060
        /*01e0*/ 	.short	0x0100
        /*01e2*/ 	.byte	0x08
	.zero		1


	//   ....[25]....
        /*01e4*/ 	.word	0x000004a0
        /*01e8*/ 	.word	0x000000ff
        /*01ec*/ 	.word	0x000360f0
        /*01f0*/ 	.short	0x0100
        /*01f2*/ 	.byte	0x08
	.zero		1


	//   ....[26]....
        /*01f4*/ 	.word	0x000004b0
        /*01f8*/ 	.word	0x000000ff
        /*01fc*/ 	.word	0x00036068
        /*0200*/ 	.short	0x0100
        /*0202*/ 	.byte	0x08
	.zero		1


	//   ....[27]....
        /*0204*/ 	.word	0x000004c0
        /*0208*/ 	.word	0x000000ff
        /*020c*/ 	.word	0x000360f8
        /*0210*/ 	.short	0x0100
        /*0212*/ 	.byte	0x08
	.zero		1


	//   ....[28]....
        /*0214*/ 	.word	0x000004d0
        /*0218*/ 	.word	0x000000ff
        /*021c*/ 	.word	0x00036070
        /*0220*/ 	.short	0x0100
        /*0222*/ 	.byte	0x08
	.zero		1


	//   ....[29]....
        /*0224*/ 	.word	0x000004e0
        /*0228*/ 	.word	0x000000ff
        /*022c*/ 	.word	0x00036100
        /*0230*/ 	.short	0x0100
        /*0232*/ 	.byte	0x08
	.zero		1


	//   ....[30]....
        /*0234*/ 	.word	0x000004f0
        /*0238*/ 	.word	0x000000ff
        /*023c*/ 	.word	0x00036078
        /*0240*/ 	.short	0x0100
        /*0242*/ 	.byte	0x08
	.zero		1


	//   ....[31]....
        /*0244*/ 	.word	0x00000500
        /*0248*/ 	.word	0x000000ff
        /*024c*/ 	.word	0x00036108
        /*0250*/ 	.short	0x0100
        /*0252*/ 	.byte	0x08
	.zero		1


	//   ....[32]....
        /*0254*/ 	.word	0x00000510
        /*0258*/ 	.word	0x000000ff
        /*025c*/ 	.word	0x00036080
        /*0260*/ 	.short	0x0100
        /*0262*/ 	.byte	0x08
	.zero		1


	//   ....[33]....
        /*0264*/ 	.word	0x00000520
        /*0268*/ 	.word	0x000000ff
        /*026c*/ 	.word	0x00036110
        /*0270*/ 	.short	0x0100
        /*0272*/ 	.byte	0x08
	.zero		1


	//   ....[34]....
        /*0274*/ 	.word	0x00000530
        /*0278*/ 	.word	0x000000ff
        /*027c*/ 	.word	0x00036088
        /*0280*/ 	.short	0x0100
        /*0282*/ 	.byte	0x08
	.zero		1


	//   ....[35]....
        /*0284*/ 	.word	0x00000540
        /*0288*/ 	.word	0x000000ff
        /*028c*/ 	.word	0x00036118
        /*0290*/ 	.short	0x0100
        /*0292*/ 	.byte	0x08
	.zero		1


	//   ....[36]....
        /*0294*/ 	.word	0x00000f00
        /*0298*/ 	.word	0x00000008
        /*029c*/ 	.word	0x00036000
        /*02a0*/ 	.short	0x010a
        /*02a2*/ 	.byte	0x3f
	.zero		1


	//   ....[37]....
        /*02a4*/ 	.word	0x000011e0
        /*02a8*/ 	.word	0x0000000b
        /*02ac*/ 	.word	0x00036000
        /*02b0*/ 	.short	0x010a
        /*02b2*/ 	.byte	0x3f
	.zero		1


	//   ....[38]....
        /*02b4*/ 	.word	0x00001340
        /*02b8*/ 	.word	0x0000000a
        /*02bc*/ 	.word	0x00000000
        /*02c0*/ 	.short	0x0101
        /*02c2*/ 	.byte	0x3f
	.zero		1


	//   ....[39]....
        /*02c4*/ 	.word	0x00001580
        /*02c8*/ 	.word	0x00000004
        /*02cc*/ 	.word	0x00000000
        /*02d0*/ 	.short	0x0101
        /*02d2*/ 	.byte	0x3f
	.zero		1


	//   ....[40]....
        /*02d4*/ 	.word	0x000060e0
        /*02d8*/ 	.word	0x0000000f
        /*02dc*/ 	.word	0x00036090
        /*02e0*/ 	.short	0x010a
        /*02e2*/ 	.byte	0x3f
	.zero		1


	//   ....[41]....
        /*02e4*/ 	.word	0x000068f0
        /*02e8*/ 	.word	0x00000002
        /*02ec*/ 	.word	0x00000000
        /*02f0*/ 	.short	0x010a
        /*02f2*/ 	.byte	0x3f
	.zero		1


	//   ....[42]....
        /*02f4*/ 	.word	0x000069a0
        /*02f8*/ 	.word	0x00000002
        /*02fc*/ 	.word	0x00000000
        /*0300*/ 	.short	0x010a
        /*0302*/ 	.byte	0x3f
	.zero		1


	//   ....[43]....
        /*0304*/ 	.word	0x00006a50
        /*0308*/ 	.word	0x00000002
        /*030c*/ 	.word	0x00000000
        /*0310*/ 	.short	0x010a
        /*0312*/ 	.byte	0x3f
	.zero		1


	//   ....[44]....
        /*0314*/ 	.word	0x00006b00
        /*0318*/ 	.word	0x00000002
        /*031c*/ 	.word	0x00000000
        /*0320*/ 	.short	0x010a
        /*0322*/ 	.byte	0x3f
	.zero		1


	//   ....[45]....
        /*0324*/ 	.word	0x00006bb0
        /*0328*/ 	.word	0x00000002
        /*032c*/ 	.word	0x00000000
        /*0330*/ 	.short	0x010a
        /*0332*/ 	.byte	0x3f
	.zero		1


	//   ....[46]....
        /*0334*/ 	.word	0x00006c60
        /*0338*/ 	.word	0x00000002
        /*033c*/ 	.word	0x00000000
        /*0340*/ 	.short	0x010a
        /*0342*/ 	.byte	0x3f
	.zero		1


	//   ....[47]....
        /*0344*/ 	.word	0x00006d10
        /*0348*/ 	.word	0x00000002
        /*034c*/ 	.word	0x00000000
        /*0350*/ 	.short	0x010a
        /*0352*/ 	.byte	0x3f
	.zero		1


	//   ....[48]....
        /*0354*/ 	.word	0x00006dc0
        /*0358*/ 	.word	0x00000002
        /*035c*/ 	.word	0x00000000
        /*0360*/ 	.short	0x010a
        /*0362*/ 	.byte	0x3f
	.zero		1


	//   ....[49]....
        /*0364*/ 	.word	0x00006e70
        /*0368*/ 	.word	0x00000002
        /*036c*/ 	.word	0x00000000
        /*0370*/ 	.short	0x010a
        /*0372*/ 	.byte	0x3f
	.zero		1


	//   ....[50]....
        /*0374*/ 	.word	0x00006f20
        /*0378*/ 	.word	0x00000002
        /*037c*/ 	.word	0x00000000
        /*0380*/ 	.short	0x010a
        /*0382*/ 	.byte	0x3f
	.zero		1


	//   ....[51]....
        /*0384*/ 	.word	0x00006fd0
        /*0388*/ 	.word	0x00000002
        /*038c*/ 	.word	0x00000000
        /*0390*/ 	.short	0x010a
        /*0392*/ 	.byte	0x3f
	.zero		1


	//   ....[52]....
        /*0394*/ 	.word	0x00007080
        /*0398*/ 	.word	0x00000002
        /*039c*/ 	.word	0x00000000
        /*03a0*/ 	.short	0x010a
        /*03a2*/ 	.byte	0x3f
	.zero		1


	//   ....[53]....
        /*03a4*/ 	.word	0x00007130
        /*03a8*/ 	.word	0x00000002
        /*03ac*/ 	.word	0x00000000
        /*03b0*/ 	.short	0x010a
        /*03b2*/ 	.byte	0x3f
	.zero		1


	//   ....[54]....
        /*03b4*/ 	.word	0x000071e0
        /*03b8*/ 	.word	0x00000002
        /*03bc*/ 	.word	0x00000000
        /*03c0*/ 	.short	0x010a
        /*03c2*/ 	.byte	0x3f
	.zero		1


	//   ....[55]....
        /*03c4*/ 	.word	0x00007290
        /*03c8*/ 	.word	0x00000002
        /*03cc*/ 	.word	0x00000000
        /*03d0*/ 	.short	0x010a
        /*03d2*/ 	.byte	0x3f
	.zero		1


	//   ....[56]....
        /*03d4*/ 	.word	0x00007340
        /*03d8*/ 	.word	0x00000002
        /*03dc*/ 	.word	0x00000000
        /*03e0*/ 	.short	0x010a
        /*03e2*/ 	.byte	0x3f
	.zero		1


	//   ....[57]....
        /*03e4*/ 	.word	0x000073f0
        /*03e8*/ 	.word	0x00000002
        /*03ec*/ 	.word	0x00000000
        /*03f0*/ 	.short	0x010a
        /*03f2*/ 	.byte	0x3f
	.zero		1


	//   ....[58]....
        /*03f4*/ 	.word	0x000074a0
        /*03f8*/ 	.word	0x00000003
        /*03fc*/ 	.word	0x00000000
        /*0400*/ 	.short	0x010a
        /*0402*/ 	.byte	0x3f
	.zero		1


	//----- nvinfo : EIATTR_NUM_MBARRIERS
	.align		4
.L_26:
        /*0404*/ 	.byte	0x03, 0x38
        /*0406*/ 	.short	0x0024


	//----- nvinfo : EIATTR_EXIT_INSTR_OFFSETS
	.align		4
        /*0408*/ 	.byte	0x04, 0x1c
        /*040a*/ 	.short	(.L_28 - .L_27)


	//   ....[0]....
.L_27:
        /*040c*/ 	.word	0x00000c30


	//   ....[1]....
        /*0410*/ 	.word	0x000016e0


	//   ....[2]....
        /*0414*/ 	.word	0x00004820


	//   ....[3]....
        /*0418*/ 	.word	0x00004850


	//   ....[4]....
        /*041c*/ 	.word	0x00005ec0


	//   ....[5]....
        /*0420*/ 	.word	0x00005ef0


	//   ....[6]....
        /*0424*/ 	.word	0x00005f10


	//   ....[7]....
        /*0428*/ 	.word	0x000067e0


	//   ....[8]....
        /*042c*/ 	.word	0x000074d0


	//----- nvinfo : EIATTR_MAX_THREADS
	.align		4
.L_28:
        /*0430*/ 	.byte	0x04, 0x05
        /*0432*/ 	.short	(.L_30 - .L_29)
.L_29:
        /*0434*/ 	.word	0x00000100
        /*0438*/ 	.word	0x00000001
        /*043c*/ 	.word	0x00000001


	//----- nvinfo : EIATTR_CRS_STACK_SIZE
	.align		4
.L_30:
        /*0440*/ 	.byte	0x04, 0x1e
        /*0442*/ 	.short	(.L_32 - .L_31)
.L_31:
        /*0444*/ 	.word	0x00000000


	//----- nvinfo : EIATTR_CBANK_PARAM_SIZE
	.align		4
.L_32:
        /*0448*/ 	.byte	0x03, 0x19
        /*044a*/ 	.short	0x0470


	//----- nvinfo : EIATTR_PARAM_CBANK
	.align		4
        /*044c*/ 	.byte	0x04, 0x0a
        /*044e*/ 	.short	(.L_34 - .L_33)
	.align		4
.L_33:
        /*0450*/ 	.word	index@(.nv.constant0._ZN7cutlass13device_kernelINS_4conv6kernel13ConvUniversalINS1_16ConvProblemShapeILNS1_8OperatorE0ELi3EEENS1_10collective14CollectiveConvINS1_46MainloopSm90TmaGmmaWarpSpecializedImplicitGemmILS5_0ELi18ELi3EN4cute5tupleIJNSA_1CILi2EEENSC_ILi1EEESE_EEENS1_36KernelImplicitTmaWarpSpecializedSm90ELi1EEENSB_IJNSC_ILi64EEENSC_ILi128EEENSB_IJNSC_ILi32EEEEEEEEENS_6half_tESN_NSA_8TiledMMAINSA_8MMA_AtomIJNSA_4SM904GMMA26MMA_64x128x16_F32F16F16_SSILNSR_5MajorE0ELST_0ELNSR_7ScaleInE1ELSU_1EEEEEENSA_6LayoutINSB_IJSE_SE_SE_EEENSB_IJNSC_ILi0EEESZ_SZ_EEEEENSB_IJNSA_10UnderscoreES12_S12_EEEEENS7_6detail26Sm90ImplicitGemmTileTraitsINSA_20SM90_TMA_LOAD_IM2COLENSA_14ComposedLayoutINSA_7SwizzleILi2ELi4ELi3EEENSA_18smem_ptr_flag_bitsILi16EEENSX_INSB_IJNSB_IJNSC_ILi8EEES1D_EEENSB_IJSK_SE_EEENSB_IJSE_NSC_ILi18EEEEEEEEENSB_IJNSB_IJSK_NSC_ILi256EEEEEENSB_IJSE_SZ_EEENSB_IJSZ_NSC_ILi2048EEEEEEEEEEEEEvEENS16_INSA_23SM90_TMA_LOAD_MULTICASTENS18_IS1A_S1C_NSX_INSB_IJNSB_IJS1D_NSC_ILi16EEEEEES1F_S1H_EEENSB_IJS1K_S1L_NSB_IJSZ_NSC_ILi4096EEEEEEEEEEEEEvEEEENS_8epilogue10collective6detail29Sm90TmaWarpSpecializedAdapterINS24_15DefaultEpilogueISN_NSB_IJNSB_IJllllEEESE_SZ_EEES29_NS23_6thread17LinearCombinationISN_Li1EffLNS2A_9ScaleType4KindE0ELNS_15FloatRoundStyleE2ESN_EENS_4gemm15EpilogueDefaultEEEEEvvEEEEvNT_6ParamsE)
        /*0454*/ 	.short	0x0210
        /*0456*/ 	.short	0x0470


	//----- nvinfo : EIATTR_SW_WAR
	.align		4
.L_34:
        /*0458*/ 	.byte	0x04, 0x36
        /*045a*/ 	.short	(.L_36 - .L_35)
.L_35:
        /*045c*/ 	.word	0x00000008
.L_36:


//--------------------- .nv.callgraph             --------------------------
	.section	.nv.callgraph,"",@"SHT_CUDA_CALLGRAPH"
	.align	4
	.sectionentsize	8
	.align		4
        /*0000*/ 	.word	0x00000000
	.align		4
        /*0004*/ 	.word	0xffffffff
	.align		4
        /*0008*/ 	.word	0x00000000
	.align		4
        /*000c*/ 	.word	0xfffffffe
	.align		4
        /*0010*/ 	.word	0x00000000
	.align		4
        /*0014*/ 	.word	0xfffffffd
	.align		4
        /*0018*/ 	.word	0x00000000
	.align		4
        /*001c*/ 	.word	0xfffffffc


//--------------------- .nv.constant4             --------------------------
	.section	.nv.constant4,"a",@progbits
	.align	8
	.align		8
.nv.constant4:
        /*0000*/ 	.dword	_ZN39_INTERNAL_b75e8f2a_4_k_cu_d65cb12b_29454cuda3std3__45__cpo5beginE
	.align		8
        /*0008*/ 	.dword	_ZN39_INTERNAL_b75e8f2a_4_k_cu_d65cb12b_29454cuda3std3__45__cpo3endE
	.align		8
        /*0010*/ 	.dword	_ZN39_INTERNAL_b75e8f2a_4_k_cu_d65cb12b_29454cuda3std3__45__cpo6cbeginE
	.align		8
        /*0018*/ 	.dword	_ZN39_INTERNAL_b75e8f2a_4_k_cu_d65cb12b_29454cuda3std3__45__cpo4cendE
	.align		8
        /*0020*/ 	.dword	_ZN39_INTERNAL_b75e8f2a_4_k_cu_d65cb12b_29454cuda3std3__441_GLOBAL__N__b75e8f2a_4_k_cu_d65cb12b_29456ignoreE
	.align		8
        /*0028*/ 	.dword	_ZN39_INTERNAL_b75e8f2a_4_k_cu_d65cb12b_29454cuda3std3__419piecewise_constructE
	.align		8
        /*0030*/ 	.dword	_ZN39_INTERNAL_b75e8f2a_4_k_cu_d65cb12b_29454cuda3std3__48in_placeE
	.align		8
        /*0038*/ 	.dword	_ZN39_INTERNAL_b75e8f2a_4_k_cu_d65cb12b_29454cuda3std6ranges3__45__cpo4swapE
	.align		8
        /*0040*/ 	.dword	_ZN39_INTERNAL_b75e8f2a_4_k_cu_d65cb12b_29454cuda3std6ranges3__45__cpo9iter_moveE
	.align		8
        /*0048*/ 	.dword	_ZN39_INTERNAL_b75e8f2a_4_k_cu_d65cb12b_29454cute7productE
	.align		8
        /*0050*/ 	.dword	_ZN39_INTERNAL_b75e8f2a_4_k_cu_d65cb12b_29454cute1_E


//--------------------- .text._ZN7cutlass13device_kernelINS_4conv6kernel13ConvUniversalINS1_16ConvProblemShapeILNS1_8OperatorE0ELi3EEENS1_10collective14CollectiveConvINS1_46MainloopSm90TmaGmmaWarpSpecializedImplicitGemmILS5_0ELi18ELi3EN4cute5tupleIJNSA_1CILi2EEENSC_ILi1EEESE_EEENS1_36KernelImplicitTmaWarpSpecializedSm90ELi1EEENSB_IJNSC_ILi64EEENSC_ILi128EEENSB_IJNSC_ILi32EEEEEEEEENS_6half_tESN_NSA_8TiledMMAINSA_8MMA_AtomIJNSA_4SM904GMMA26MMA_64x128x16_F32F16F16_SSILNSR_5MajorE0ELST_0ELNSR_7ScaleInE1ELSU_1EEEEEENSA_6LayoutINSB_IJSE_SE_SE_EEENSB_IJNSC_ILi0EEESZ_SZ_EEEEENSB_IJNSA_10UnderscoreES12_S12_EEEEENS7_6detail26Sm90ImplicitGemmTileTraitsINSA_20SM90_TMA_LOAD_IM2COLENSA_14ComposedLayoutINSA_7SwizzleILi2ELi4ELi3EEENSA_18smem_ptr_flag_bitsILi16EEENSX_INSB_IJNSB_IJNSC_ILi8EEES1D_EEENSB_IJSK_SE_EEENSB_IJSE_NSC_ILi18EEEEEEEEENSB_IJNSB_IJSK_NSC_ILi256EEEEEENSB_IJSE_SZ_EEENSB_IJSZ_NSC_ILi2048EEEEEEEEEEEEEvEENS16_INSA_23SM90_TMA_LOAD_MULTICASTENS18_IS1A_S1C_NSX_INSB_IJNSB_IJS1D_NSC_ILi16EEEEEES1F_S1H_EEENSB_IJS1K_S1L_NSB_IJSZ_NSC_ILi4096EEEEEEEEEEEEEvEEEENS_8epilogue10collective6detail29Sm90TmaWarpSpecializedAdapterINS24_15DefaultEpilogueISN_NSB_IJNSB_IJllllEEESE_SZ_EEES29_NS23_6thread17LinearCombinationISN_Li1EffLNS2A_9ScaleType4KindE0ELNS_15FloatRoundStyleE2ESN_EENS_4gemm15EpilogueDefaultEEEEEvvEEEEvNT_6ParamsE --------------------------
	.section	.text._ZN7cutlass13device_kernelINS_4conv6kernel13ConvUniversalINS1_16ConvProblemShapeILNS1_8OperatorE0ELi3EEENS1_10collective14CollectiveConvINS1_46MainloopSm90TmaGmmaWarpSpecializedImplicitGemmILS5_0ELi18ELi3EN4cute5tupleIJNSA_1CILi2EEENSC_ILi1EEESE_EEENS1_36KernelImplicitTmaWarpSpecializedSm90ELi1EEENSB_IJNSC_ILi64EEENSC_ILi128EEENSB_IJNSC_ILi32EEEEEEEEENS_6half_tESN_NSA_8TiledMMAINSA_8MMA_AtomIJNSA_4SM904GMMA26MMA_64x128x16_F32F16F16_SSILNSR_5MajorE0ELST_0ELNSR_7ScaleInE1ELSU_1EEEEEENSA_6LayoutINSB_IJSE_SE_SE_EEENSB_IJNSC_ILi0EEESZ_SZ_EEEEENSB_IJNSA_10UnderscoreES12_S12_EEEEENS7_6detail26Sm90ImplicitGemmTileTraitsINSA_20SM90_TMA_LOAD_IM2COLENSA_14ComposedLayoutINSA_7SwizzleILi2ELi4ELi3EEENSA_18smem_ptr_flag_bitsILi16EEENSX_INSB_IJNSB_IJNSC_ILi8EEES1D_EEENSB_IJSK_SE_EEENSB_IJSE_NSC_ILi18EEEEEEEEENSB_IJNSB_IJSK_NSC_ILi256EEEEEENSB_IJSE_SZ_EEENSB_IJSZ_NSC_ILi2048EEEEEEEEEEEEEvEENS16_INSA_23SM90_TMA_LOAD_MULTICASTENS18_IS1A_S1C_NSX_INSB_IJNSB_IJS1D_NSC_ILi16EEEEEES1F_S1H_EEENSB_IJS1K_S1L_NSB_IJSZ_NSC_ILi4096EEEEEEEEEEEEEvEEEENS_8epilogue10collective6detail29Sm90TmaWarpSpecializedAdapterINS24_15DefaultEpilogueISN_NSB_IJNSB_IJllllEEESE_SZ_EEES29_NS23_6thread17LinearCombinationISN_Li1EffLNS2A_9ScaleType4KindE0ELNS_15FloatRoundStyleE2ESN_EENS_4gemm15EpilogueDefaultEEEEEvvEEEEvNT_6ParamsE,"ax",@progbits
	.align	128
.text._ZN7cutlass13device_kernelINS_4conv6kernel13ConvUniversalINS1_16ConvProblemShapeILNS1_8OperatorE0ELi3EEENS1_10collective14CollectiveConvINS1_46MainloopSm90TmaGmmaWarpSpecializedImplicitGemmILS5_0ELi18ELi3EN4cute5tupleIJNSA_1CILi2EEENSC_ILi1EEESE_EEENS1_36KernelImplicitTmaWarpSpecializedSm90ELi1EEENSB_IJNSC_ILi64EEENSC_ILi128EEENSB_IJNSC_ILi32EEEEEEEEENS_6half_tESN_NSA_8TiledMMAINSA_8MMA_AtomIJNSA_4SM904GMMA26MMA_64x128x16_F32F16F16_SSILNSR_5MajorE0ELST_0ELNSR_7ScaleInE1ELSU_1EEEEEENSA_6LayoutINSB_IJSE_SE_SE_EEENSB_IJNSC_ILi0EEESZ_SZ_EEEEENSB_IJNSA_10UnderscoreES12_S12_EEEEENS7_6detail26Sm90ImplicitGemmTileTraitsINSA_20SM90_TMA_LOAD_IM2COLENSA_14ComposedLayoutINSA_7SwizzleILi2ELi4ELi3EEENSA_18smem_ptr_flag_bitsILi16EEENSX_INSB_IJNSB_IJNSC_ILi8EEES1D_EEENSB_IJSK_SE_EEENSB_IJSE_NSC_ILi18EEEEEEEEENSB_IJNSB_IJSK_NSC_ILi256EEEEEENSB_IJSE_SZ_EEENSB_IJSZ_NSC_ILi2048EEEEEEEEEEEEEvEENS16_INSA_23SM90_TMA_LOAD_MULTICASTENS18_IS1A_S1C_NSX_INSB_IJNSB_IJS1D_NSC_ILi16EEEEEES1F_S1H_EEENSB_IJS1K_S1L_NSB_IJSZ_NSC_ILi4096EEEEEEEEEEEEEvEEEENS_8epilogue10collective6detail29Sm90TmaWarpSpecializedAdapterINS24_15DefaultEpilogueISN_NSB_IJNSB_IJllllEEESE_SZ_EEES29_NS23_6thread17LinearCombinationISN_Li1EffLNS2A_9ScaleType4KindE0ELNS_15FloatRoundStyleE2ESN_EENS_4gemm15EpilogueDefaultEEEEEvvEEEEvNT_6ParamsE:
        .type           _ZN7cutlass13device_kernelINS_4conv6kernel13ConvUniversalINS1_16ConvProblemShapeILNS1_8OperatorE0ELi3EEENS1_10collective14CollectiveConvINS1_46MainloopSm90TmaGmmaWarpSpecializedImplicitGemmILS5_0ELi18ELi3EN4cute5tupleIJNSA_1CILi2EEENSC_ILi1EEESE_EEENS1_36KernelImplicitTmaWarpSpecializedSm90ELi1EEENSB_IJNSC_ILi64EEENSC_ILi128EEENSB_IJNSC_ILi32EEEEEEEEENS_6half_tESN_NSA_8TiledMMAINSA_8MMA_AtomIJNSA_4SM904GMMA26MMA_64x128x16_F32F16F16_SSILNSR_5MajorE0ELST_0ELNSR_7ScaleInE1ELSU_1EEEEEENSA_6LayoutINSB_IJSE_SE_SE_EEENSB_IJNSC_ILi0EEESZ_SZ_EEEEENSB_IJNSA_10UnderscoreES12_S12_EEEEENS7_6detail26Sm90ImplicitGemmTileTraitsINSA_20SM90_TMA_LOAD_IM2COLENSA_14ComposedLayoutINSA_7SwizzleILi2ELi4ELi3EEENSA_18smem_ptr_flag_bitsILi16EEENSX_INSB_IJNSB_IJNSC_ILi8EEES1D_EEENSB_IJSK_SE_EEENSB_IJSE_NSC_ILi18EEEEEEEEENSB_IJNSB_IJSK_NSC_ILi256EEEEEENSB_IJSE_SZ_EEENSB_IJSZ_NSC_ILi2048EEEEEEEEEEEEEvEENS16_INSA_23SM90_TMA_LOAD_MULTICASTENS18_IS1A_S1C_NSX_INSB_IJNSB_IJS1D_NSC_ILi16EEEEEES1F_S1H_EEENSB_IJS1K_S1L_NSB_IJSZ_NSC_ILi4096EEEEEEEEEEEEEvEEEENS_8epilogue10collective6detail29Sm90TmaWarpSpecializedAdapterINS24_15DefaultEpilogueISN_NSB_IJNSB_IJllllEEESE_SZ_EEES29_NS23_6thread17LinearCombinationISN_Li1EffLNS2A_9ScaleType4KindE0ELNS_15FloatRoundStyleE2ESN_EENS_4gemm15EpilogueDefaultEEEEEvvEEEEvNT_6ParamsE,@function
        .size           _ZN7cutlass13device_kernelINS_4conv6kernel13ConvUniversalINS1_16ConvProblemShapeILNS1_8OperatorE0ELi3EEENS1_10collective14CollectiveConvINS1_46MainloopSm90TmaGmmaWarpSpecializedImplicitGemmILS5_0ELi18ELi3EN4cute5tupleIJNSA_1CILi2EEENSC_ILi1EEESE_EEENS1_36KernelImplicitTmaWarpSpecializedSm90ELi1EEENSB_IJNSC_ILi64EEENSC_ILi128EEENSB_IJNSC_ILi32EEEEEEEEENS_6half_tESN_NSA_8TiledMMAINSA_8MMA_AtomIJNSA_4SM904GMMA26MMA_64x128x16_F32F16F16_SSILNSR_5MajorE0ELST_0ELNSR_7ScaleInE1ELSU_1EEEEEENSA_6LayoutINSB_IJSE_SE_SE_EEENSB_IJNSC_ILi0EEESZ_SZ_EEEEENSB_IJNSA_10UnderscoreES12_S12_EEEEENS7_6detail26Sm90ImplicitGemmTileTraitsINSA_20SM90_TMA_LOAD_IM2COLENSA_14ComposedLayoutINSA_7SwizzleILi2ELi4ELi3EEENSA_18smem_ptr_flag_bitsILi16EEENSX_INSB_IJNSB_IJNSC_ILi8EEES1D_EEENSB_IJSK_SE_EEENSB_IJSE_NSC_ILi18EEEEEEEEENSB_IJNSB_IJSK_NSC_ILi256EEEEEENSB_IJSE_SZ_EEENSB_IJSZ_NSC_ILi2048EEEEEEEEEEEEEvEENS16_INSA_23SM90_TMA_LOAD_MULTICASTENS18_IS1A_S1C_NSX_INSB_IJNSB_IJS1D_NSC_ILi16EEEEEES1F_S1H_EEENSB_IJS1K_S1L_NSB_IJSZ_NSC_ILi4096EEEEEEEEEEEEEvEEEENS_8epilogue10collective6detail29Sm90TmaWarpSpecializedAdapterINS24_15DefaultEpilogueISN_NSB_IJNSB_IJllllEEESE_SZ_EEES29_NS23_6thread17LinearCombinationISN_Li1EffLNS2A_9ScaleType4KindE0ELNS_15FloatRoundStyleE2ESN_EENS_4gemm15EpilogueDefaultEEEEEvvEEEEvNT_6ParamsE,(.L_x_178 - _ZN7cutlass13device_kernelINS_4conv6kernel13ConvUniversalINS1_16ConvProblemShapeILNS1_8OperatorE0ELi3EEENS1_10collective14CollectiveConvINS1_46MainloopSm90TmaGmmaWarpSpecializedImplicitGemmILS5_0ELi18ELi3EN4cute5tupleIJNSA_1CILi2EEENSC_ILi1EEESE_EEENS1_36KernelImplicitTmaWarpSpecializedSm90ELi1EEENSB_IJNSC_ILi64EEENSC_ILi128EEENSB_IJNSC_ILi32EEEEEEEEENS_6half_tESN_NSA_8TiledMMAINSA_8MMA_AtomIJNSA_4SM904GMMA26MMA_64x128x16_F32F16F16_SSILNSR_5MajorE0ELST_0ELNSR_7ScaleInE1ELSU_1EEEEEENSA_6LayoutINSB_IJSE_SE_SE_EEENSB_IJNSC_ILi0EEESZ_SZ_EEEEENSB_IJNSA_10UnderscoreES12_S12_EEEEENS7_6detail26Sm90ImplicitGemmTileTraitsINSA_20SM90_TMA_LOAD_IM2COLENSA_14ComposedLayoutINSA_7SwizzleILi2ELi4ELi3EEENSA_18smem_ptr_flag_bitsILi16EEENSX_INSB_IJNSB_IJNSC_ILi8EEES1D_EEENSB_IJSK_SE_EEENSB_IJSE_NSC_ILi18EEEEEEEEENSB_IJNSB_IJSK_NSC_ILi256EEEEEENSB_IJSE_SZ_EEENSB_IJSZ_NSC_ILi2048EEEEEEEEEEEEEvEENS16_INSA_23SM90_TMA_LOAD_MULTICASTENS18_IS1A_S1C_NSX_INSB_IJNSB_IJS1D_NSC_ILi16EEEEEES1F_S1H_EEENSB_IJS1K_S1L_NSB_IJSZ_NSC_ILi4096EEEEEEEEEEEEEvEEEENS_8epilogue10collective6detail29Sm90TmaWarpSpecializedAdapterINS24_15DefaultEpilogueISN_NSB_IJNSB_IJllllEEESE_SZ_EEES29_NS23_6thread17LinearCombinationISN_Li1EffLNS2A_9ScaleType4KindE0ELNS_15FloatRoundStyleE2ESN_EENS_4gemm15EpilogueDefaultEEEEEvvEEEEvNT_6ParamsE)
        .other          _ZN7cutlass13device_kernelINS_4conv6kernel13ConvUniversalINS1_16ConvProblemShapeILNS1_8OperatorE0ELi3EEENS1_10collective14CollectiveConvINS1_46MainloopSm90TmaGmmaWarpSpecializedImplicitGemmILS5_0ELi18ELi3EN4cute5tupleIJNSA_1CILi2EEENSC_ILi1EEESE_EEENS1_36KernelImplicitTmaWarpSpecializedSm90ELi1EEENSB_IJNSC_ILi64EEENSC_ILi128EEENSB_IJNSC_ILi32EEEEEEEEENS_6half_tESN_NSA_8TiledMMAINSA_8MMA_AtomIJNSA_4SM904GMMA26MMA_64x128x16_F32F16F16_SSILNSR_5MajorE0ELST_0ELNSR_7ScaleInE1ELSU_1EEEEEENSA_6LayoutINSB_IJSE_SE_SE_EEENSB_IJNSC_ILi0EEESZ_SZ_EEEEENSB_IJNSA_10UnderscoreES12_S12_EEEEENS7_6detail26Sm90ImplicitGemmTileTraitsINSA_20SM90_TMA_LOAD_IM2COLENSA_14ComposedLayoutINSA_7SwizzleILi2ELi4ELi3EEENSA_18smem_ptr_flag_bitsILi16EEENSX_INSB_IJNSB_IJNSC_ILi8EEES1D_EEENSB_IJSK_SE_EEENSB_IJSE_NSC_ILi18EEEEEEEEENSB_IJNSB_IJSK_NSC_ILi256EEEEEENSB_IJSE_SZ_EEENSB_IJSZ_NSC_ILi2048EEEEEEEEEEEEEvEENS16_INSA_23SM90_TMA_LOAD_MULTICASTENS18_IS1A_S1C_NSX_INSB_IJNSB_IJS1D_NSC_ILi16EEEEEES1F_S1H_EEENSB_IJS1K_S1L_NSB_IJSZ_NSC_ILi4096EEEEEEEEEEEEEvEEEENS_8epilogue10collective6detail29Sm90TmaWarpSpecializedAdapterINS24_15DefaultEpilogueISN_NSB_IJNSB_IJllllEEESE_SZ_EEES29_NS23_6thread17LinearCombinationISN_Li1EffLNS2A_9ScaleType4KindE0ELNS_15FloatRoundStyleE2ESN_EENS_4gemm15EpilogueDefaultEEEEEvvEEEEvNT_6ParamsE,@"STO_CUDA_ENTRY STV_DEFAULT"
_ZN7cutlass13device_kernelINS_4conv6kernel13ConvUniversalINS1_16ConvProblemShapeILNS1_8OperatorE0ELi3EEENS1_10collective14CollectiveConvINS1_46MainloopSm90TmaGmmaWarpSpecializedImplicitGemmILS5_0ELi18ELi3EN4cute5tupleIJNSA_1CILi2EEENSC_ILi1EEESE_EEENS1_36KernelImplicitTmaWarpSpecializedSm90ELi1EEENSB_IJNSC_ILi64EEENSC_ILi128EEENSB_IJNSC_ILi32EEEEEEEEENS_6half_tESN_NSA_8TiledMMAINSA_8MMA_AtomIJNSA_4SM904GMMA26MMA_64x128x16_F32F16F16_SSILNSR_5MajorE0ELST_0ELNSR_7ScaleInE1ELSU_1EEEEEENSA_6LayoutINSB_IJSE_SE_SE_EEENSB_IJNSC_ILi0EEESZ_SZ_EEEEENSB_IJNSA_10UnderscoreES12_S12_EEEEENS7_6detail26Sm90ImplicitGemmTileTraitsINSA_20SM90_TMA_LOAD_IM2COLENSA_14ComposedLayoutINSA_7SwizzleILi2ELi4ELi3EEENSA_18smem_ptr_flag_bitsILi16EEENSX_INSB_IJNSB_IJNSC_ILi8EEES1D_EEENSB_IJSK_SE_EEENSB_IJSE_NSC_ILi18EEEEEEEEENSB_IJNSB_IJSK_NSC_ILi256EEEEEENSB_IJSE_SZ_EEENSB_IJSZ_NSC_ILi2048EEEEEEEEEEEEEvEENS16_INSA_23SM90_TMA_LOAD_MULTICASTENS18_IS1A_S1C_NSX_INSB_IJNSB_IJS1D_NSC_ILi16EEEEEES1F_S1H_EEENSB_IJS1K_S1L_NSB_IJSZ_NSC_ILi4096EEEEEEEEEEEEEvEEEENS_8epilogue10collective6detail29Sm90TmaWarpSpecializedAdapterINS24_15DefaultEpilogueISN_NSB_IJNSB_IJllllEEESE_SZ_EEES29_NS23_6thread17LinearCombinationISN_Li1EffLNS2A_9ScaleType4KindE0ELNS_15FloatRoundStyleE2ESN_EENS_4gemm15EpilogueDefaultEEEEEvvEEEEvNT_6ParamsE:
[----:B------:R-:W-:Y:S01]  /*0000*/  LDC R1, c[0x0][0x28] ;  /* 0x00000a00ff017b82 */ /* 0x000fe20000000800 */
[----:B------:R-:W0:Y:S01]  /*0010*/  S2R R10, SR_TID.X ;  /* 0x00000000000a7919 */ /* 0x000e220000002100 */
[----:B------:R-:W-:Y:S01]  /*0020*/  ELECT P0, URZ, PT ;  /* 0x00000000003f782f */ /* 0x000fe20003800000 */
[----:B------:R-:W-:Y:S01]  /*0030*/  BSSY B0, `(.L_x_0) ;  /* 0x0000010000007945 */ /* 0x000fe20003800000 */
[----:B------:R-:W1:Y:S01]  /*0040*/  S2R R11, SR_CTAID.X ;  /* 0x00000000000b7919 */ /* 0x000e620000002500 */
[--C-:B0-----:R-:W-:Y:S02]  /*0050*/  SHF.R.U32.HI R0, RZ, 0x5, R10.reuse ;  /* 0x00000005ff007819 */ /* 0x101fe4000001160a */
[----:B------:R-:W-:-:S03]  /*0060*/  SHF.R.U32.HI R3, RZ, 0x7, R10 ;  /* 0x00000007ff037819 */ /* 0x000fc6000001160a */
[----:B------:R-:W0:Y:S04]  /*0070*/  SHFL.IDX PT, R2, R0, RZ, 0x1f ;  /* 0x00001fff00027589 */ /* 0x000e2800000e0000 */
[----:B------:R2:W3:Y:S01]  /*0080*/  SHFL.IDX PT, R9, R3, RZ, 0x1f ;  /* 0x00001fff03097589 */ /* 0x0004e200000e0000 */
[----:B0-----:R-:W-:-:S13]  /*0090*/  ISETP.NE.OR P0, PT, R2, RZ, !P0 ;  /* 0x000000ff0200720c */ /* 0x001fda0004705670 */
[----:B-123--:R-:W-:Y:S05]  /*00a0*/  @P0 BRA `(.L_x_1) ;  /* 0x0000000000200947 */ /* 0x00efea0003800000 */
[----:B------:R-:W-:Y:S02]  /*00b0*/  ULDC.64 UR4, c[0x0][0x198] ;  /* 0x0000660000047ab9 */ /* 0x000fe40000000a00 */
[----:B------:R-:W-:Y:S02]  /*00c0*/  UIADD3 UR6, UP0, UR4, 0xf0, URZ ;  /* 0x000000f004067890 */ /* 0x000fe4000ff1e03f */
[----:B------:R-:W-:Y:S02]  /*00d0*/  UIADD3 UR4, UP1, UR4, 0x270, URZ ;  /* 0x0000027004047890 */ /* 0x000fe4000ff3e03f */
[----:B------:R-:W-:Y:S02]  /*00e0*/  UIADD3.X UR7, URZ, UR5, URZ, UP0, !UPT ;  /* 0x000000053f077290 */ /* 0x000fe400087fe43f */
[----:B------:R-:W-:-:S07]  /*00f0*/  UIADD3.X UR5, URZ, UR5, URZ, UP1, !UPT ;  /* 0x000000053f057290 */ /* 0x000fce0008ffe43f */
[----:B------:R0:W-:Y:S02]  /*0100*/  UTMACCTL.PF [UR6] ;  /* 0x00000000060079b9 */ /* 0x0001e40008040000 */
[----:B------:R0:W-:Y:S02]  /*0110*/  UTMACCTL.PF [UR4] ;  /* 0x00000000040079b9 */ /* 0x0001e40008040000 */
[----:B0-----:R-:W-:Y:S01]  /*0120*/  NOP ;  /* 0x0000000000007918 */ /* 0x001fe20000000000 */
.L_x_1:
[----:B------:R-:W-:Y:S05]  /*0130*/  BSYNC B0 ;  /* 0x0000000000007941 */ /* 0x000fea0003800000 */
.L_x_0:
[----:B------:R-:W0:Y:S01]  /*0140*/  SHFL.IDX PT, R0, R0, RZ, 0x1f ;  /* 0x00001fff00007589 */ /* 0x000e2200000e0000 */
[----:B------:R-:W-:Y:S02]  /*0150*/  SHF.R.S32.HI R3, RZ, 0x1f, R10 ;  /* 0x0000001fff037819 */ /* 0x000fe4000001140a */
[----:B------:R-:W-:Y:S01]  /*0160*/  I2FP.F32.U32 R6, R11 ;  /* 0x0000000b00067245 */ /* 0x000fe20000201000 */
[----:B------:R-:W1:Y:S01]  /*0170*/  S2R R13, SR_CTAID.Y ;  /* 0x00000000000d7919 */ /* 0x000e620000002600 */
[----:B------:R-:W-:-:S04]  /*0180*/  LEA.HI R3, R3, R10, RZ, 0x7 ;  /* 0x0000000a03037211 */ /* 0x000fc800078f38ff */
[----:B------:R-:W-:-:S05]  /*0190*/  LOP3.LUT R3, R3, 0xffffff80, RZ, 0xc0, !PT ;  /* 0xffffff8003037812 */ /* 0x000fca00078ec0ff */
[----:B------:R-:W-:-:S05]  /*01a0*/  IMAD.IADD R12, R10, 0x1, -R3 ;  /* 0x000000010a0c7824 */ /* 0x000fca00078e0a03 */
[----:B------:R-:W-:-:S04]  /*01b0*/  SHF.R.S32.HI R3, RZ, 0x1f, R12 ;  /* 0x0000001fff037819 */ /* 0x000fc8000001140c */
[----:B------:R-:W-:Y:S02]  /*01c0*/  LEA.HI R3, R3, R12, RZ, 0x3 ;  /* 0x0000000c03037211 */ /* 0x000fe400078f18ff */
[----:B0-----:R-:W-:Y:S02]  /*01d0*/  ISETP.NE.AND P0, PT, R0, RZ, PT ;  /* 0x000000ff0000720c */ /* 0x001fe40003f05270 */
[--C-:B------:R-:W-:Y:S02]  /*01e0*/  SHF.R.S32.HI R4, RZ, 0x3, R3.reuse ;  /* 0x00000003ff047819 */ /* 0x100fe40000011403 */
[----:B------:R-:W-:Y:S02]  /*01f0*/  SHF.R.S32.HI R3, RZ, 0x1f, R3 ;  /* 0x0000001fff037819 */ /* 0x000fe40000011403 */
[----:B------:R-:W-:-:S07]  /*0200*/  SHF.R.S32.HI R5, RZ, 0x1f, R0 ;  /* 0x0000001fff057819 */ /* 0x000fce0000011400 */
[----:B-1----:R-:W-:Y:S05]  /*0210*/  @P0 BRA `(.L_x_2) ;  /* 0x0000000000d40947 */ /* 0x002fea0003800000 */
[----:B------:R-:W-:Y:S01]  /*0220*/  ELECT P0, URZ, PT ;  /* 0x00000000003f782f */ /* 0x000fe20003800000 */
[----:B------:R-:W-:-:S12]  /*0230*/  BSSY B0, `(.L_x_2) ;  /* 0x0000033000007945 */ /* 0x000fd80003800000 */
[----:B------:R-:W-:Y:S05]  /*0240*/  @!P0 BRA `(.L_x_3) ;  /* 0x0000000000c48947 */ /* 0x000fea0003800000 */
[----:B------:R-:W0:Y:S01]  /*0250*/  S2UR UR8, SR_CgaCtaId ;  /* 0x00000000000879c3 */ /* 0x000e220000008800 */
[----:B------:R-:W-:Y:S01]  /*0260*/  UMOV UR4, 0x400 ;  /* 0x0000040000047882 */ /* 0x000fe20000000000 */
[----:B------:R-:W-:Y:S01]  /*0270*/  UMOV UR5, 0x1 ;  /* 0x0000000100057882 */ /* 0x000fe20000000000 */
[----:B------:R-:W-:Y:S02]  /*0280*/  UMOV UR6, 0x2 ;  /* 0x0000000200067882 */ /* 0x000fe40000000000 */
[----:B------:R-:W-:-:S04]  /*0290*/  UIADD3 UR6, -UR6, 0x100000, URZ ;  /* 0x0010000006067890 */ /* 0x000fc8000fffe13f */
[----:B------:R-:W-:Y:S02]  /*02a0*/  USHF.L.U32 UR7, UR6, 0xb, URZ ;  /* 0x0000000b06077899 */ /* 0x000fe4000800063f */
[----:B------:R-:W-:Y:S02]  /*02b0*/  USHF.L.U32 UR6, UR6, 0x1, URZ ;  /* 0x0000000106067899 */ /* 0x000fe4000800063f */
[----:B0-----:R-:W-:Y:S02]  /*02c0*/  ULEA UR8, UR8, UR4, 0x18 ;  /* 0x0000000408087291 */ /* 0x001fe4000f8ec03f */
[----:B------:R-:W-:-:S04]  /*02d0*/  UIADD3 UR4, -UR5, 0x100000, URZ ;  /* 0x0010000005047890 */ /* 0x000fc8000fffe13f */
[----:B------:R-:W-:Y:S02]  /*02e0*/  USHF.L.U32 UR5, UR4, 0xb, URZ ;  /* 0x0000000b04057899 */ /* 0x000fe4000800063f */
[----:B------:R-:W-:Y:S01]  /*02f0*/  USHF.L.U32 UR4, UR4, 0x1, URZ ;  /* 0x0000000104047899 */ /* 0x000fe2000800063f */
[----:B------:R-:W0:Y:S11]  /*0300*/  FENCE.VIEW.ASYNC.S ;  /* 0x00000000000073c6 */ /* 0x000e360000000000 */
[----:B0-----:R0:W1:Y:S01]  /*0310*/  SYNCS.EXCH.64 URZ, [UR8+0x36000], UR4 ;  /* 0x03600004083f75b2 */ /* 0x0010620008000100 */
[----:B------:R0:W2:Y:S01]  /*0320*/  SYNCS.EXCH.64 URZ, [UR8+0x36090], UR6 ;  /* 0x03609006083f75b2 */ /* 0x0000a20008000100 */
[----:B------:R0:W3:Y:S01]  /*0330*/  SYNCS.EXCH.64 URZ, [UR8+0x36008], UR4 ;  /* 0x03600804083f75b2 */ /* 0x0000e20008000100 */
[----:B------:R0:W4:Y:S01]  /*0340*/  SYNCS.EXCH.64 URZ, [UR8+0x36098], UR6 ;  /* 0x03609806083f75b2 */ /* 0x0001220008000100 */
[----:B------:R0:W0:Y:S01]  /*0350*/  SYNCS.EXCH.64 URZ, [UR8+0x36010], UR4 ;  /* 0x03601004083f75b2 */ /* 0x0000220008000100 */
        /* <DEDUP_REMOVED lines=31> */
[----:B-1234-:R-:W-:Y:S01]  /*0550*/  NOP ;  /* 0x0000000000007918 */ /* 0x01efe20000000000 */
.L_x_3:
[----:B0-----:R-:W-:Y:S05]  /*0560*/  BSYNC B0 ;  /* 0x0000000000007941 */ /* 0x001fea0003800000 */
.L_x_2:
[----:B------:R-:W-:Y:S01]  /*0570*/  ULDC UR4, c[0x0][0x150] ;  /* 0x0000540000047ab9 */ /* 0x000fe20000000800 */
[----:B------:R-:W-:Y:S01]  /*0580*/  LEA.HI R3, R3, R4, RZ, 0x2 ;  /* 0x0000000403037211 */ /* 0x000fe200078f10ff */
[----:B------:R-:W-:Y:S01]  /*0590*/  FMUL R6, R6, UR4 ;  /* 0x0000000406067c20 */ /* 0x000fe20008400000 */
[----:B------:R-:W-:Y:S01]  /*05a0*/  LEA.HI R5, R5, R0, RZ, 0x2 ;  /* 0x0000000005057211 */ /* 0x000fe200078f10ff */
[----:B------:R-:W-:Y:S01]  /*05b0*/  ULDC UR4, c[0x0][0x154] ;  /* 0x0000550000047ab9 */ /* 0x000fe20000000800 */
[----:B------:R-:W-:Y:S01]  /*05c0*/  LOP3.LUT R3, R3, 0xfffffffc, RZ, 0xc0, !PT ;  /* 0xfffffffc03037812 */ /* 0x000fe200078ec0ff */
[----:B------:R-:W0:Y:S01]  /*05d0*/  LDC R14, c[0x0][0x140] ;  /* 0x00005000ff0e7b82 */ /* 0x000e220000000800 */
[----:B------:R-:W-:Y:S01]  /*05e0*/  LOP3.LUT R5, R5, 0x3ffffffc, RZ, 0xc0, !PT ;  /* 0x3ffffffc05057812 */ /* 0x000fe200078ec0ff */
[----:B------:R-:W1:Y:S01]  /*05f0*/  F2I.U32.TRUNC.NTZ R6, R6 ;  /* 0x0000000600067305 */ /* 0x000e62000020f000 */
[----:B------:R-:W-:Y:S01]  /*0600*/  LOP3.LUT P0, RZ, R12, 0x7, RZ, 0xc0, !PT ;  /* 0x000000070cff7812 */ /* 0x000fe2000780c0ff */
[----:B------:R-:W-:Y:S01]  /*0610*/  IMAD.IADD R3, R4, 0x1, -R3 ;  /* 0x0000000104037824 */ /* 0x000fe200078e0a03 */
[----:B------:R-:W-:Y:S01]  /*0620*/  ISETP.NE.AND P3, PT, R9, 0x1, PT ;  /* 0x000000010900780c */ /* 0x000fe20003f65270 */
[----:B------:R-:W-:Y:S01]  /*0630*/  IMAD.IADD R0, R0, 0x1, -R5 ;  /* 0x0000000100007824 */ /* 0x000fe200078e0a05 */
[----:B------:R-:W-:Y:S01]  /*0640*/  I2FP.F32.U32 R5, R13 ;  /* 0x0000000d00057245 */ /* 0x000fe20000201000 */
[----:B------:R-:W-:Y:S01]  /*0650*/  NOP ;  /* 0x0000000000007918 */ /* 0x000fe20000000000 */
[----:B------:R-:W-:Y:S01]  /*0660*/  NOP ;  /* 0x0000000000007918 */ /* 0x000fe20000000000 */
[----:B------:R-:W-:-:S02]  /*0670*/  IMAD R4, R0, 0x4, R3 ;  /* 0x0000000400047824 */ /* 0x000fc400078e0203 */
[----:B------:R-:W-:Y:S01]  /*0680*/  FMUL R7, R5, UR4 ;  /* 0x0000000405077c20 */ /* 0x000fe20008400000 */
[----:B------:R-:W-:Y:S01]  /*0690*/  ULDC UR4, c[0x0][0x144] ;  /* 0x0000510000047ab9 */ /* 0x000fe20000000800 */
[C---:B------:R-:W-:Y:S01]  /*06a0*/  IMAD.SHL.U32 R5, R4.reuse, 0x4, RZ ;  /* 0x0000000404057824 */ /* 0x040fe200078e00ff */
[----:B------:R-:W-:Y:S01]  /*06b0*/  LEA.HI R0, R4, R4, RZ, 0x1 ;  /* 0x0000000404007211 */ /* 0x000fe200078f08ff */
[----:B-1----:R-:W-:Y:S02]  /*06c0*/  IMAD.MOV R8, RZ, RZ, -R6 ;  /* 0x000000ffff087224 */ /* 0x002fe400078e0a06 */
[----:B------:R-:W1:Y:S01]  /*06d0*/  F2I.U32.TRUNC.NTZ R7, R7 ;  /* 0x0000000700077305 */ /* 0x000e62000020f000 */
[----:B------:R-:W-:Y:S01]  /*06e0*/  LOP3.LUT R3, R0, 0xfffffffe, RZ, 0xc0, !PT ;  /* 0xfffffffe00037812 */ /* 0x000fe200078ec0ff */
[----:B------:R-:W-:Y:S01]  /*06f0*/  IMAD R0, R8, UR4, R11 ;  /* 0x0000000408007c24 */ /* 0x000fe2000f8e020b */
[----:B------:R-:W-:-:S03]  /*0700*/  ULDC UR4, c[0x0][0x148] ;  /* 0x0000520000047ab9 */ /* 0x000fc60000000800 */
[----:B------:R-:W-:Y:S01]  /*0710*/  IMAD.IADD R3, R4, 0x1, -R3 ;  /* 0x0000000104037824 */ /* 0x000fe200078e0a03 */
[----:B0-----:R-:W-:-:S04]  /*0720*/  ISETP.EQ.U32.AND P1, PT, R14, 0x1, PT ;  /* 0x000000010e00780c */ /* 0x001fc80003f22070 */
[----:B------:R-:W-:Y:S02]  /*0730*/  ISETP.NE.AND P4, PT, R3, R0, PT ;  /* 0x000000000300720c */ /* 0x000fe40003f85270 */
[----:B------:R-:W-:-:S04]  /*0740*/  SHF.R.S32.HI R3, RZ, 0x1f, R2 ;  /* 0x0000001fff037819 */ /* 0x000fc80000011402 */
[----:B------:R-:W-:Y:S02]  /*0750*/  LEA.HI R0, R3, R2, RZ, 0x2 ;  /* 0x0000000203007211 */ /* 0x000fe400078f10ff */
[----:B------:R-:W-:Y:S01]  /*0760*/  LOP3.LUT R3, R4, 0xc, R5, 0x78, !PT ;  /* 0x0000000c04037812 */ /* 0x000fe200078e7805 */
[----:B-1----:R-:W-:Y:S01]  /*0770*/  IMAD.MOV R4, RZ, RZ, -R7 ;  /* 0x000000ffff047224 */ /* 0x002fe200078e0a07 */
[----:B------:R-:W-:Y:S02]  /*0780*/  LOP3.LUT R5, R0, 0xfffffffc, RZ, 0xc0, !PT ;  /* 0xfffffffc00057812 */ /* 0x000fe400078ec0ff */
[C---:B------:R-:W-:Y:S01]  /*0790*/  ISETP.LT.U32.AND P0, PT, R3.reuse, 0x2, !P0 ;  /* 0x000000020300780c */ /* 0x040fe20004701070 */
[----:B------:R-:W-:Y:S01]  /*07a0*/  IMAD R7, R4, UR4, R13 ;  /* 0x0000000404077c24 */ /* 0x000fe2000f8e020d */
[----:B------:R-:W-:Y:S01]  /*07b0*/  @P4 LEA.HI R0, R3, R3, RZ, 0x1 ;  /* 0x0000000303004211 */ /* 0x000fe200078f08ff */
[----:B------:R-:W-:Y:S02]  /*07c0*/  IMAD.IADD R8, R2, 0x1, -R5 ;  /* 0x0000000102087824 */ /* 0x000fe400078e0a05 */
[----:B------:R-:W-:Y:S01]  /*07d0*/  IMAD.MOV.U32 R5, RZ, RZ, 0x1 ;  /* 0x00000001ff057424 */ /* 0x000fe200078e00ff */
[----:B------:R-:W-:-:S02]  /*07e0*/  @P4 SHF.R.S32.HI R0, RZ, 0x1, R0 ;  /* 0x00000001ff004819 */ /* 0x000fc40000011400 */
[----:B------:R-:W-:Y:S02]  /*07f0*/  LOP3.LUT P2, RZ, R9, R8, RZ, 0xfc, !PT ;  /* 0x0000000809ff7212 */ /* 0x000fe4000784fcff */
[----:B------:R-:W-:Y:S02]  /*0800*/  @P4 ISETP.NE.AND P5, PT, R0, R7, PT ;  /* 0x000000070000420c */ /* 0x000fe40003fa5270 */
[----:B------:R-:W-:Y:S02]  /*0810*/  SEL R4, RZ, 0x1, P2 ;  /* 0x00000001ff047807 */ /* 0x000fe40001000000 */
[----:B------:R-:W-:Y:S02]  /*0820*/  SEL R0, RZ, 0x1, !P0 ;  /* 0x00000001ff007807 */ /* 0x000fe40004000000 */
[----:B------:R-:W-:Y:S02]  /*0830*/  @P4 SEL R5, RZ, 0x1, P5 ;  /* 0x00000001ff054807 */ /* 0x000fe40002800000 */
[----:B------:R-:W-:-:S02]  /*0840*/  SEL R4, R4, 0x2, P3 ;  /* 0x0000000204047807 */ /* 0x000fc40001800000 */
[----:B------:R-:W-:Y:S01]  /*0850*/  LOP3.LUT R5, R5, R0, RZ, 0xc0, !PT ;  /* 0x0000000005057212 */ /* 0x000fe200078ec0ff */
[----:B------:R-:W-:Y:S06]  /*0860*/  @!P1 BRA `(.L_x_4) ;  /* 0x0000000000089947 */ /* 0x000fec0003800000 */
[----:B------:R-:W-:Y:S01]  /*0870*/  UCGABAR_ARV ;  /* 0x00000000000079c7 */ /* 0x000fe20008000000 */
[----:B------:R-:W-:Y:S05]  /*0880*/  BRA `(.L_x_5) ;  /* 0x0000000000047947 */ /* 0x000fea0003800000 */
.L_x_4:
[----:B------:R-:W-:Y:S01]  /*0890*/  NOP ;  /* 0x0000000000007918 */ /* 0x000fe20000000000 */
.L_x_5:
[----:B------:R-:W-:Y:S01]  /*08a0*/  ULDC.64 UR4, c[0x0][0x618] ;  /* 0x0001860000047ab9 */ /* 0x000fe20000000a00 */
[----:B------:R-:W-:Y:S01]  /*08b0*/  ULDC.64 UR12, c[0x0][0x208] ;  /* 0x00008200000c7ab9 */ /* 0x000fe20000000a00 */
[----:B------:R-:W-:-:S04]  /*08c0*/  ISETP.NE.U32.AND P0, PT, RZ, UR4, PT ;  /* 0x00000004ff007c0c */ /* 0x000fc8000bf05070 */
[----:B------:R-:W-:-:S13]  /*08d0*/  ISETP.NE.AND.EX P0, PT, RZ, UR5, PT, P0 ;  /* 0x00000005ff007c0c */ /* 0x000fda000bf05300 */
[----:B------:R-:W-:Y:S05]  /*08e0*/  @!P0 BRA `(.L_x_6) ;  /* 0x00000000001c8947 */ /* 0x000fea0003800000 */
[----:B------:R-:W0:Y:S02]  /*08f0*/  LDC.64 R6, c[0x0][0x618] ;  /* 0x00018600ff067b82 */ /* 0x000e240000000a00 */
[----:B0-----:R-:W2:Y:S02]  /*0900*/  LDG.E.64 R6, desc[UR12][R6.64] ;  /* 0x0000000c06067981 */ /* 0x001ea4000c1e1b00 */
[----:B--2---:R-:W-:-:S04]  /*0910*/  ISETP.NE.U32.AND P0, PT, R6, RZ, PT ;  /* 0x000000ff0600720c */ /* 0x004fc80003f05070 */
[----:B------:R-:W-:-:S13]  /*0920*/  ISETP.NE.AND.EX P0, PT, R7, RZ, PT, P0 ;  /* 0x000000ff0700720c */ /* 0x000fda0003f05300 */
[----:B------:R-:W-:Y:S05]  /*0930*/  @!P0 BRA `(.L_x_6) ;  /* 0x0000000000088947 */ /* 0x000fea0003800000 */
[----:B------:R0:W5:Y:S01]  /*0940*/  LD.E R0, desc[UR12][R6.64] ;  /* 0x0000000c06007980 */ /* 0x000162000c101900 */
[----:B------:R-:W-:Y:S05]  /*0950*/  BRA `(.L_x_7) ;  /* 0x0000000000207947 */ /* 0x000fea0003800000 */
.L_x_6:
[----:B------:R-:W-:Y:S02]  /*0960*/  ULDC.64 UR4, c[0x0][0x608] ;  /* 0x0001820000047ab9 */ /* 0x000fe40000000a00 */
[----:B------:R-:W-:-:S04]  /*0970*/  ISETP.NE.U32.AND P0, PT, RZ, UR4, PT ;  /* 0x00000004ff007c0c */ /* 0x000fc8000bf05070 */
[----:B------:R-:W-:-:S13]  /*0980*/  ISETP.NE.AND.EX P0, PT, RZ, UR5, PT, P0 ;  /* 0x00000005ff007c0c */ /* 0x000fda000bf05300 */
[----:B------:R-:W-:Y:S05]  /*0990*/  @!P0 BRA `(.L_x_8) ;  /* 0x00000000000c8947 */ /* 0x000fea0003800000 */
[----:B------:R-:W0:Y:S02]  /*09a0*/  LDC.64 R6, c[0x0][0x608] ;  /* 0x00018200ff067b82 */ /* 0x000e240000000a00 */
[----:B0-----:R1:W5:Y:S01]  /*09b0*/  LDG.E R0, desc[UR12][R6.64] ;  /* 0x0000000c06007981 */ /* 0x001362000c1e1900 */
[----:B------:R-:W-:Y:S05]  /*09c0*/  BRA `(.L_x_7) ;  /* 0x0000000000047947 */ /* 0x000fea0003800000 */
.L_x_8:
[----:B------:R-:W2:Y:S02]  /*09d0*/  LDC R0, c[0x0][0x600] ;  /* 0x00018000ff007b82 */ /* 0x000ea40000000800 */
.L_x_7:
[----:B------:R-:W-:Y:S02]  /*09e0*/  ULDC.64 UR4, c[0x0][0x620] ;  /* 0x0001880000047ab9 */ /* 0x000fe40000000a00 */
[----:B------:R-:W-:-:S04]  /*09f0*/  ISETP.NE.U32.AND P0, PT, RZ, UR4, PT ;  /* 0x00000004ff007c0c */ /* 0x000fc8000bf05070 */
[----:B------:R-:W-:-:S13]  /*0a00*/  ISETP.NE.AND.EX P0, PT, RZ, UR5, PT, P0 ;  /* 0x00000005ff007c0c */ /* 0x000fda000bf05300 */
[----:B------:R-:W-:Y:S05]  /*0a10*/  @!P0 BRA `(.L_x_9) ;  /* 0x00000000001c8947 */ /* 0x000fea0003800000 */
[----:B01----:R-:W0:Y:S02]  /*0a20*/  LDC.64 R6, c[0x0][0x620] ;  /* 0x00018800ff067b82 */ /* 0x003e240000000a00 */
[----:B0-----:R-:W3:Y:S02]  /*0a30*/  LDG.E.64 R6, desc[UR12][R6.64] ;  /* 0x0000000c06067981 */ /* 0x001ee4000c1e1b00 */
[----:B---3--:R-:W-:-:S04]  /*0a40*/  ISETP.NE.U32.AND P0, PT, R6, RZ, PT ;  /* 0x000000ff0600720c */ /* 0x008fc80003f05070 */
[----:B------:R-:W-:-:S13]  /*0a50*/  ISETP.NE.AND.EX P0, PT, R7, RZ, PT, P0 ;  /* 0x000000ff0700720c */ /* 0x000fda0003f05300 */
[----:B------:R-:W-:Y:S05]  /*0a60*/  @!P0 BRA `(.L_x_9) ;  /* 0x0000000000088947 */ /* 0x000fea0003800000 */
[----:B------:R0:W5:Y:S01]  /*0a70*/  LD.E R2, desc[UR12][R6.64] ;  /* 0x0000000c06027980 */ /* 0x000162000c101900 */
[----:B------:R-:W-:Y:S05]  /*0a80*/  BRA `(.L_x_10) ;  /* 0x0000000000207947 */ /* 0x000fea0003800000 */
.L_x_9:
[----:B------:R-:W-:Y:S02]  /*0a90*/  ULDC.64 UR4, c[0x0][0x610] ;  /* 0x0001840000047ab9 */ /* 0x000fe40000000a00 */
[----:B------:R-:W-:-:S04]  /*0aa0*/  ISETP.NE.U32.AND P0, PT, RZ, UR4, PT ;  /* 0x00000004ff007c0c */ /* 0x000fc8000bf05070 */
[----:B------:R-:W-:-:S13]  /*0ab0*/  ISETP.NE.AND.EX P0, PT, RZ, UR5, PT, P0 ;  /* 0x00000005ff007c0c */ /* 0x000fda000bf05300 */
[----:B------:R-:W-:Y:S05]  /*0ac0*/  @!P0 BRA `(.L_x_11) ;  /* 0x00000000000c8947 */ /* 0x000fea0003800000 */
[----:B01----:R-:W0:Y:S02]  /*0ad0*/  LDC.64 R6, c[0x0][0x610] ;  /* 0x00018400ff067b82 */ /* 0x003e240000000a00 */
[----:B0-----:R1:W5:Y:S01]  /*0ae0*/  LDG.E R2, desc[UR12][R6.64] ;  /* 0x0000000c06027981 */ /* 0x001362000c1e1900 */
[----:B------:R-:W-:Y:S05]  /*0af0*/  BRA `(.L_x_10) ;  /* 0x0000000000047947 */ /* 0x000fea0003800000 */
.L_x_11:
[----:B------:R-:W3:Y:S02]  /*0b00*/  LDC R2, c[0x0][0x604] ;  /* 0x00018100ff027b82 */ /* 0x000ee40000000800 */
.L_x_10:
[----:B01----:R-:W0:Y:S01]  /*0b10*/  LDC R6, c[0x0][0x3e8] ;  /* 0x0000fa00ff067b82 */ /* 0x003e220000000800 */
[----:B------:R-:W-:Y:S01]  /*0b20*/  ULDC UR4, c[0x0][0x3dc] ;  /* 0x0000f70000047ab9 */ /* 0x000fe20000000800 */
[----:B------:R-:W-:Y:S01]  /*0b30*/  ULDC.64 UR6, c[0x0][0x3e0] ;  /* 0x0000f80000067ab9 */ /* 0x000fe20000000a00 */
[----:B------:R-:W-:Y:S02]  /*0b40*/  UIADD3 UR4, UR4, 0x1f, URZ ;  /* 0x0000001f04047890 */ /* 0x000fe4000fffe03f */
[----:B------:R-:W-:Y:S02]  /*0b50*/  UIMAD UR6, UR7, UR6, URZ ;  /* 0x00000006070672a4 */ /* 0x000fe4000f8e023f */
[----:B------:R-:W-:-:S04]  /*0b60*/  USHF.R.S32.HI UR5, URZ, 0x1f, UR4 ;  /* 0x0000001f3f057899 */ /* 0x000fc80008011404 */
[----:B------:R-:W-:-:S04]  /*0b70*/  ULEA.HI UR5, UR5, UR4, URZ, 0x5 ;  /* 0x0000000405057291 */ /* 0x000fc8000f8f283f */
[----:B------:R-:W-:Y:S01]  /*0b80*/  USHF.R.S32.HI UR15, URZ, 0x5, UR5 ;  /* 0x000000053f0f7899 */ /* 0x000fe20008011405 */
[----:B0-----:R-:W-:-:S05]  /*0b90*/  IMAD R6, R6, UR6, RZ ;  /* 0x0000000606067c24 */ /* 0x001fca000f8e02ff */
[----:B------:R-:W-:Y:S01]  /*0ba0*/  IMAD R6, R6, UR15, RZ ;  /* 0x0000000f06067c24 */ /* 0x000fe2000f8e02ff */
[----:B------:R-:W-:Y:S06]  /*0bb0*/  @!P1 BRA `(.L_x_12) ;  /* 0x00000000000c9947 */ /* 0x000fec0003800000 */
[----:B------:R-:W-:Y:S01]  /*0bc0*/  UCGABAR_WAIT ;  /* 0x0000000000007dc7 */ /* 0x000fe20008000000 */
[----:B------:R-:W-:Y:S01]  /*0bd0*/  CCTL.IVALL ;  /* 0x00000000ff00798f */ /* 0x000fe20002000000 */
[----:B------:R-:W-:Y:S05]  /*0be0*/  BRA `(.L_x_13) ;  /* 0x0000000000047947 */ /* 0x000fea0003800000 */
.L_x_12:
[----:B------:R-:W-:Y:S06]  /*0bf0*/  BAR.SYNC.DEFER_BLOCKING 0x0 ;  /* 0x0000000000007b1d */ /* 0x000fec0000010000 */
.L_x_13:
[----:B------:R-:W-:-:S13]  /*0c00*/  ISETP.NE.AND P0, PT, R9, RZ, PT ;  /* 0x000000ff0900720c */ /* 0x000fda0003f05270 */
[----:B------:R-:W-:Y:S05]  /*0c10*/  @!P0 BRA `(.L_x_14) ;  /* 0x0000005000b88947 */ /* 0x000fea0003800000 */
[----:B------:R-:W-:-:S13]  /*0c20*/  ISETP.NE.AND P0, PT, R9, 0x1, PT ;  /* 0x000000010900780c */ /* 0x000fda0003f05270 */
[----:B------:R-:W-:Y:S05]  /*0c30*/  @P0 EXIT ;  /* 0x000000000000094d */ /* 0x000fea0003800000 */
[----:B------:R-:W-:Y:S01]  /*0c40*/  ISETP.GE.AND P0, PT, R6, 0x1, PT ;  /* 0x000000010600780c */ /* 0x000fe20003f06270 */
[----:B------:R-:W-:Y:S01]  /*0c50*/  UMOV UR4, URZ ;  /* 0x0000003f00047c82 */ /* 0x000fe20008000000 */
[----:B------:R-:W-:Y:S02]  /*0c60*/  CS2R R86, SRZ ;  /* 0x0000000000567805 */ /* 0x000fe4000001ff00 */
[----:B------:R-:W-:Y:S02]  /*0c70*/  CS2R R24, SRZ ;  /* 0x0000000000187805 */ /* 0x000fe4000001ff00 */
[----:B------:R-:W-:Y:S02]  /*0c80*/  CS2R R26, SRZ ;  /* 0x00000000001a7805 */ /* 0x000fe4000001ff00 */
[----:B------:R-:W-:Y:S02]  /*0c90*/  CS2R R28, SRZ ;  /* 0x00000000001c7805 */ /* 0x000fe4000001ff00 */
[----:B------:R-:W-:-:S02]  /*0ca0*/  CS2R R30, SRZ ;  /* 0x00000000001e7805 */ /* 0x000fc4000001ff00 */
[----:B------:R-:W-:Y:S02]  /*0cb0*/  CS2R R32, SRZ ;  /* 0x0000000000207805 */ /* 0x000fe4000001ff00 */
        /* <DEDUP_REMOVED lines=25> */
[----:B------:R-:W-:Y:S01]  /*0e50*/  CS2R R84, SRZ ;  /* 0x0000000000547805 */ /* 0x000fe2000001ff00 */
[----:B------:R-:W-:Y:S06]  /*0e60*/  @!P0 BRA `(.L_x_15) ;  /* 0x0000000000788947 */ /* 0x000fec0003800000 */
[----:B------:R-:W-:-:S04]  /*0e70*/  LOP3.LUT R7, R4, 0x1, RZ, 0xfc, !PT ;  /* 0x0000000104077812 */ /* 0x000fc800078efcff */
[----:B------:R-:W-:-:S13]  /*0e80*/  ISETP.NE.AND P0, PT, R7, 0x3, PT ;  /* 0x000000030700780c */ /* 0x000fda0003f05270 */
[----:B------:R-:W-:Y:S05]  /*0e90*/  @!P0 BRA `(.L_x_16) ;  /* 0x0000000000048947 */ /* 0x000fea0003800000 */
[----:B------:R-:W-:Y:S01]  /*0ea0*/  BPT.TRAP 0x1 ;  /* 0x000000040000795c */ /* 0x000fe20000300000 */
.L_x_16:
[----:B------:R-:W0:Y:S01]  /*0eb0*/  S2UR UR5, SR_CgaCtaId ;  /* 0x00000000000579c3 */ /* 0x000e220000008800 */
[----:B------:R-:W-:Y:S01]  /*0ec0*/  SHF.L.U32 R7, RZ, 0x1f, RZ ;  /* 0x0000001fff077819 */ /* 0x000fe200000006ff */
[----:B------:R-:W-:Y:S02]  /*0ed0*/  UMOV UR4, 0x400 ;  /* 0x0000040000047882 */ /* 0x000fe40000000000 */
[----:B0-----:R-:W-:-:S12]  /*0ee0*/  ULEA UR4, UR5, UR4, 0x18 ;  /* 0x0000000405047291 */ /* 0x001fd8000f8ec03f */
.L_x_17:
[----:B0-----:R-:W-:-:S04]  /*0ef0*/  IMAD.U32 R8, RZ, RZ, UR4 ;  /* 0x00000004ff087e24 */ /* 0x001fc8000f8e00ff */
[----:B------:R0:W1:Y:S03]  /*0f00*/  SYNCS.PHASECHK.TRANS64.TRYWAIT P0, [R8+URZ+0x36000], R7 ;  /* 0x03600007080075a7 */ /* 0x000066000800017f */
[----:B-1----:R-:W-:Y:S05]  /*0f10*/  @!P0 NANOSLEEP.SYNCS 0x989680 ;  /* 0x009896800000895d */ /* 0x002fea0003900000 */
[----:B------:R-:W1:Y:S02]  /*0f20*/  @!P0 SYNCS.PHASECHK.TRANS64 P0, [R8+URZ+0x36000], R7 ;  /* 0x03600007080085a7 */ /* 0x000e64000800007f */
[----:B-1----:R-:W-:Y:S05]  /*0f30*/  @!P0 BRA `(.L_x_17) ;  /* 0xfffffffc00ec8947 */ /* 0x002fea000383ffff */
[----:B------:R-:W-:Y:S01]  /*0f40*/  UIADD3 UR5, UR4, 0x12000, URZ ;  /* 0x0001200004057890 */ /* 0x000fe2000fffe03f */
[----:B------:R-:W-:Y:S01]  /*0f50*/  WARPGROUP.ARRIVE ;  /* 0x00000000000079c5 */ /* 0x000fe20000000000 */
[----:B------:R-:W-:Y:S02]  /*0f60*/  USHF.R.U32.HI UR4, URZ, 0x4, UR4 ;  /* 0x000000043f047899 */ /* 0x000fe40008011604 */
[----:B------:R-:W-:Y:S02]  /*0f70*/  USHF.R.U32.HI UR5, URZ, 0x4, UR5 ;  /* 0x000000043f057899 */ /* 0x000fe40008011605 */
[----:B------:R-:W-:Y:S02]  /*0f80*/  ULOP3.LUT UR4, UR4, 0x3fff, URZ, 0xc0, !UPT ;  /* 0x00003fff04047892 */ /* 0x000fe4000f8ec03f */
[----:B------:R-:W-:Y:S02]  /*0f90*/  ULOP3.LUT UR5, UR5, 0x3fff, URZ, 0xc0, !UPT ;  /* 0x00003fff05057892 */ /* 0x000fe4000f8ec03f */
[----:B------:R-:W-:-:S02]  /*0fa0*/  ULOP3.LUT UR4, UR4, 0x10000, URZ, 0xfc, !UPT ;  /* 0x0001000004047892 */ /* 0x000fc4000f8efc3f */
[----:B------:R-:W-:Y:S01]  /*0fb0*/  ULOP3.LUT UR6, UR5, 0x10000, URZ, 0xfc, !UPT ;  /* 0x0001000005067892 */ /* 0x000fe2000f8efc3f */
[----:B------:R-:W-:Y:S02]  /*0fc0*/  UMOV UR7, 0x80000020 ;  /* 0x8000002000077882 */ /* 0x000fe40000000000 */
[----:B------:R-:W-:-:S06]  /*0fd0*/  UMOV UR5, 0x80000020 ;  /* 0x8000002000057882 */ /* 0x000fcc0000000000 */
[----:B------:R-:W-:Y:S01]  /*0fe0*/  HGMMA.64x128x16.F32 R24, gdesc[UR4], RZ, !UPT ;  /* 0x01e00000041879f0 */ /* 0x000fe2000c7008ff */
[----:B------:R-:W-:Y:S02]  /*0ff0*/  UIADD3 UR4, UR4, 0x2, URZ ;  /* 0x0000000204047890 */ /* 0x000fe4000fffe03f */
[----:B------:R-:W-:Y:S01]  /*1000*/  UIADD3 UR6, UR6, 0x2, URZ ;  /* 0x0000000206067890 */ /* 0x000fe2000fffe03f */
[----:B------:R-:W-:Y:S01]  /*1010*/  UMOV UR5, 0x80000020 ;  /* 0x8000002000057882 */ /* 0x000fe20000000000 */
[----:B------:R-:W-:-:S07]  /*1020*/  UMOV UR7, 0x80000020 ;  /* 0x8000002000077882 */ /* 0x000fce0000000000 */
[----:B------:R-:W-:Y:S01]  /*1030*/  HGMMA.64x128x16.F32 R24, gdesc[UR4], R24, gsb0 ;  /* 0x01e00000041879f0 */ /* 0x000fe20008000818 */
[----:B------:R-:W-:-:S05]  /*1040*/  UMOV UR4, 0x1 ;  /* 0x0000000100047882 */ /* 0x000fca0000000000 */
.L_x_15:
[----:B0-----:R-:W-:-:S05]  /*1050*/  VIMNMX R7, R6, 0x1, PT ;  /* 0x0000000106077848 */ /* 0x001fca0003fe0100 */
[----:B------:R-:W-:-:S05]  /*1060*/  IMAD.IADD R7, R6, 0x1, -R7 ;  /* 0x0000000106077824 */ /* 0x000fca00078e0a07 */
[----:B------:R-:W-:-:S13]  /*1070*/  ISETP.GE.AND P0, PT, R7, 0x1, PT ;  /* 0x000000010700780c */ /* 0x000fda0003f06270 */
[----:B------:R-:W-:Y:S05]  /*1080*/  @!P0 BRA `(.L_x_18) ;  /* 0x0000000000ec8947 */ /* 0x000fea0003800000 */
[----:B------:R-:W0:Y:S01]  /*1090*/  S2UR UR6, SR_CgaCtaId ;  /* 0x00000000000679c3 */ /* 0x000e220000008800 */
[----:B------:R-:W-:Y:S01]  /*10a0*/  UMOV UR5, 0x400 ;  /* 0x0000040000057882 */ /* 0x000fe20000000000 */
[----:B------:R-:W-:Y:S01]  /*10b0*/  LOP3.LUT R13, R4, 0x1, RZ, 0xfc, !PT ;  /* 0x00000001040d7812 */ /* 0x000fe200078efcff */
[----:B------:R-:W-:Y:S01]  /*10c0*/  IMAD.MOV.U32 R12, RZ, RZ, RZ ;  /* 0x000000ffff0c7224 */ /* 0x000fe200078e00ff */
[----:B------:R-:W-:Y:S01]  /*10d0*/  UISETP.NE.U32.AND UP0, UPT, UR4, URZ, UPT ;  /* 0x0000003f0400728c */ /* 0x000fe2000bf05070 */
[----:B------:R-:W-:Y:S02]  /*10e0*/  IMAD.MOV.U32 R8, RZ, RZ, R7 ;  /* 0x000000ffff087224 */ /* 0x000fe400078e0007 */
[----:B------:R-:W-:Y:S01]  /*10f0*/  IMAD.MOV.U32 R9, RZ, RZ, RZ ;  /* 0x000000ffff097224 */ /* 0x000fe200078e00ff */
[----:B0-----:R-:W-:-:S04]  /*1100*/  ULEA UR5, UR6, UR5, 0x18 ;  /* 0x0000000506057291 */ /* 0x001fc8000f8ec03f */
[----:B------:R-:W-:Y:S02]  /*1110*/  UIADD3 UR7, UR5, 0x12000, URZ ;  /* 0x0001200005077890 */ /* 0x000fe4000fffe03f */
[----:B------:R-:W-:Y:S02]  /*1120*/  USHF.R.U32.HI UR6, URZ, 0x4, UR5 ;  /* 0x000000043f067899 */ /* 0x000fe40008011605 */
[----:B------:R-:W-:Y:S02]  /*1130*/  USHF.R.U32.HI UR7, URZ, 0x4, UR7 ;  /* 0x000000043f077899 */ /* 0x000fe40008011607 */
[----:B------:R-:W-:Y:S02]  /*1140*/  ULOP3.LUT UR6, UR6, 0x3fff, URZ, 0xc0, !UPT ;  /* 0x00003fff06067892 */ /* 0x000fe4000f8ec03f */
[----:B------:R-:W-:Y:S02]  /*1150*/  ULOP3.LUT UR7, UR7, 0x3fff, URZ, 0xc0, !UPT ;  /* 0x00003fff07077892 */ /* 0x000fe4000f8ec03f */
[----:B------:R-:W-:-:S02]  /*1160*/  ULOP3.LUT UR6, UR6, 0x10000, URZ, 0xfc, !UPT ;  /* 0x0001000006067892 */ /* 0x000fc4000f8efc3f */
[----:B------:R-:W-:-:S12]  /*1170*/  ULOP3.LUT UR7, UR7, 0x10000, URZ, 0xfc, !UPT ;  /* 0x0001000007077892 */ /* 0x000fd8000f8efc3f */
.L_x_23:
[----:B------:R-:W-:-:S13]  /*1180*/  ISETP.NE.AND P1, PT, R13, 0x3, PT ;  /* 0x000000030d00780c */ /* 0x000fda0003f25270 */
[----:B------:R-:W-:Y:S05]  /*1190*/  @!P1 BRA `(.L_x_19) ;  /* 0x0000000000049947 */ /* 0x000fea0003800000 */
[----:B------:R-:W-:Y:S01]  /*11a0*/  BPT.TRAP 0x1 ;  /* 0x000000040000795c */ /* 0x000fe20000300000 */
.L_x_19:
[----:B------:R-:W-:Y:S01]  /*11b0*/  SHF.L.U32 R10, R12, 0x1f, RZ ;  /* 0x0000001f0c0a7819 */ /* 0x000fe200000006ff */
[----:B------:R-:W-:-:S12]  /*11c0*/  ULEA UR8, UR4, UR5, 0x3 ;  /* 0x0000000504087291 */ /* 0x000fd8000f8e183f */
.L_x_20:
[----:B0-----:R-:W-:-:S04]  /*11d0*/  IMAD.U32 R11, RZ, RZ, UR8 ;  /* 0x00000008ff0b7e24 */ /* 0x001fc8000f8e00ff */
[----:B------:R0:W1:Y:S03]  /*11e0*/  SYNCS.PHASECHK.TRANS64.TRYWAIT P0, [R11+URZ+0x36000], R10 ;  /* 0x0360000a0b0075a7 */ /* 0x000066000800017f */
[----:B-1----:R-:W-:Y:S05]  /*11f0*/  @!P0 NANOSLEEP.SYNCS 0x989680 ;  /* 0x009896800000895d */ /* 0x002fea0003900000 */
[----:B------:R-:W1:Y:S02]  /*1200*/  @!P0 SYNCS.PHASECHK.TRANS64 P0, [R11+URZ+0x36000], R10 ;  /* 0x0360000a0b0085a7 */ /* 0x000e64000800007f */
[----:B-1----:R-:W-:Y:S05]  /*1210*/  @!P0 BRA `(.L_x_20) ;  /* 0xfffffffc00ec8947 */ /* 0x002fea000383ffff */
[----:B------:R-:W-:Y:S01]  /*1220*/  ULEA UR8, UR4, UR6, 0x8 ;  /* 0x0000000604087291 */ /* 0x000fe2000f8e403f */
[----:B------:R-:W-:Y:S01]  /*1230*/  WARPGROUP.ARRIVE ;  /* 0x00000000000079c5 */ /* 0x000fe20000000000 */
[----:B------:R-:W-:Y:S01]  /*1240*/  ULEA UR10, UR4, UR7, 0x9 ;  /* 0x00000007040a7291 */ /* 0x000fe2000f8e483f */
[----:B------:R-:W-:Y:S01]  /*1250*/  UMOV UR9, 0x80000020 ;  /* 0x8000002000097882 */ /* 0x000fe20000000000 */
[----:B------:R-:W-:-:S07]  /*1260*/  UMOV UR11, 0x80000020 ;  /* 0x80000020000b7882 */ /* 0x000fce0000000000 */
[----:B------:R-:W-:Y:S01]  /*1270*/  HGMMA.64x128x16.F32 R24, gdesc[UR8], R24, UP0 ;  /* 0x01e00000081879f0 */ /* 0x000fe2000bf00818 */
[----:B------:R-:W-:Y:S02]  /*1280*/  UIADD3 UR8, UR8, 0x2, URZ ;  /* 0x0000000208087890 */ /* 0x000fe4000fffe03f */
[----:B------:R-:W-:Y:S01]  /*1290*/  UIADD3 UR10, UR10, 0x2, URZ ;  /* 0x000000020a0a7890 */ /* 0x000fe2000fffe03f */
[----:B------:R-:W-:Y:S01]  /*12a0*/  UMOV UR9, 0x80000020 ;  /* 0x8000002000097882 */ /* 0x000fe20000000000 */
[----:B------:R-:W-:-:S07]  /*12b0*/  UMOV UR11, 0x80000020 ;  /* 0x80000020000b7882 */ /* 0x000fce0000000000 */
[----:B------:R-:W-:Y:S03]  /*12c0*/  HGMMA.64x128x16.F32 R24, gdesc[UR8], R24, gsb0 ;  /* 0x01e00000081879f0 */ /* 0x000fe60008000818 */
[----:B------:R-:W-:Y:S02]  /*12d0*/  WARPGROUP.DEPBAR.LE gsb0, 0x1 ;  /* 0x00008000000079c5 */ /* 0x000fe40000010100 */
[----:B------:R-:W-:Y:S05]  /*12e0*/  @!P1 BRA `(.L_x_21) ;  /* 0x0000000000049947 */ /* 0x000fea0003800000 */
[----:B------:R-:W-:Y:S01]  /*12f0*/  BPT.TRAP 0x1 ;  /* 0x000000040000795c */ /* 0x000fe20000300000 */
.L_x_21:
[----:B------:R-:W-:-:S13]  /*1300*/  ISETP.NE.AND P0, PT, R5, RZ, PT ;  /* 0x000000ff0500720c */ /* 0x000fda0003f05270 */
[----:B0-----:R-:W-:-:S05]  /*1310*/  @P0 LEA R10, R9, UR5, 0x3 ;  /* 0x00000005090a0c11 */ /* 0x001fca000f8e18ff */
[----:B------:R-:W-:-:S05]  /*1320*/  @P0 VIADD R10, R10, 0x36090 ;  /* 0x000360900a0a0836 */ /* 0x000fca0000000000 */
[----:B------:R-:W-:-:S04]  /*1330*/  @P0 PRMT R10, R3, 0x654, R10 ;  /* 0x00000654030a0816 */ /* 0x000fc8000000000a */
[----:B------:R0:W-:Y:S01]  /*1340*/  @P0 SYNCS.ARRIVE.TRANS64.RED.A1T0 RZ, [R10+URZ], RZ ;  /* 0x000000ff0aff09a7 */ /* 0x0001e2000810043f */
[----:B------:R-:W-:-:S13]  /*1350*/  ISETP.GT.U32.AND P0, PT, R4, 0x1, PT ;  /* 0x000000010400780c */ /* 0x000fda0003f04070 */
[----:B0-----:R-:W-:Y:S05]  /*1360*/  @P0 BRA `(.L_x_22) ;  /* 0x0000000000040947 */ /* 0x001fea0003800000 */
[----:B------:R-:W-:Y:S01]  /*1370*/  BPT.TRAP 0x1 ;  /* 0x000000040000795c */ /* 0x000fe20000300000 */
.L_x_22:
[----:B------:R-:W-:Y:S01]  /*1380*/  UIADD3 UR4, UR4, 0x1, URZ ;  /* 0x0000000104047890 */ /* 0x000fe2000fffe03f */
[C---:B------:R-:W-:Y:S01]  /*1390*/  ISETP.GT.AND P1, PT, R8.reuse, 0x1, PT ;  /* 0x000000010800780c */ /* 0x040fe20003f24270 */
[----:B------:R-:W-:Y:S02]  /*13a0*/  VIADD R9, R9, 0x1 ;  /* 0x0000000109097836 */ /* 0x000fe40000000000 */
[----:B------:R-:W-:Y:S01]  /*13b0*/  UISETP.NE.AND UP0, UPT, UR4, 0x12, UPT ;  /* 0x000000120400788c */ /* 0x000fe2000bf05270 */
[----:B------:R-:W-:Y:S02]  /*13c0*/  VIADD R8, R8, 0xffffffff ;  /* 0xffffffff08087836 */ /* 0x000fe40000000000 */
[C---:B------:R-:W-:Y:S01]  /*13d0*/  ISETP.NE.AND P0, PT, R9.reuse, 0x12, PT ;  /* 0x000000120900780c */ /* 0x040fe20003f05270 */
[----:B------:R-:W-:Y:S02]  /*13e0*/  USEL UR8, URZ, 0x1, UP0 ;  /* 0x000000013f087887 */ /* 0x000fe40008000000 */
[----:B------:R-:W-:Y:S01]  /*13f0*/  USEL UR4, UR4, URZ, UP0 ;  /* 0x0000003f04047287 */ /* 0x000fe20008000000 */
[----:B------:R-:W-:Y:S01]  /*1400*/  SEL R9, R9, RZ, P0 ;  /* 0x000000ff09097207 */ /* 0x000fe20000000000 */
[----:B------:R-:W-:-:S02]  /*1410*/  UPLOP3.LUT UP0, UPT, UPT, UPT, UPT, 0x80, 0x0 ;  /* 0x000000000000789c */ /* 0x000fc40003f0f070 */
[----:B------:R-:W-:Y:S01]  /*1420*/  LOP3.LUT R12, R12, UR8, RZ, 0x3c, !PT ;  /* 0x000000080c0c7c12 */ /* 0x000fe2000f8e3cff */
[----:B------:R-:W-:Y:S08]  /*1430*/  @P1 BRA `(.L_x_23) ;  /* 0xfffffffc00501947 */ /* 0x000ff0000383ffff */
.L_x_18:
[----:B------:R-:W-:Y:S01]  /*1440*/  ISETP.GE.AND P0, PT, R6, 0x1, PT ;  /* 0x000000010600780c */ /* 0x000fe20003f06270 */
[----:B------:R-:W-:-:S12]  /*1450*/  WARPGROUP.DEPBAR.LE gsb0, 0x0 ;  /* 0x00008000000079c5 */ /* 0x000fd80000010000 */
[----:B------:R-:W-:Y:S05]  /*1460*/  @!P0 BRA `(.L_x_24) ;  /* 0x0000000000548947 */ /* 0x000fea0003800000 */
[----:B------:R-:W-:-:S04]  /*1470*/  LOP3.LUT R6, R4, 0x1, RZ, 0xfc, !PT ;  /* 0x0000000104067812 */ /* 0x000fc800078efcff */
[----:B------:R-:W-:-:S13]  /*1480*/  ISETP.NE.AND P0, PT, R6, 0x3, PT ;  /* 0x000000030600780c */ /* 0x000fda0003f05270 */
[----:B------:R-:W-:Y:S05]  /*1490*/  @!P0 BRA `(.L_x_25) ;  /* 0x0000000000048947 */ /* 0x000fea0003800000 */
[----:B------:R-:W-:Y:S01]  /*14a0*/  BPT.TRAP 0x1 ;  /* 0x000000040000795c */ /* 0x000fe20000300000 */
.L_x_25:
[----:B------:R-:W-:Y:S01]  /*14b0*/  ISETP.NE.AND P0, PT, R5, RZ, PT ;  /* 0x000000ff0500720c */ /* 0x000fe20003f05270 */
[----:B------:R-:W-:Y:S01]  /*14c0*/  BSSY B0, `(.L_x_26) ;  /* 0x000000d000007945 */ /* 0x000fe20003800000 */
[----:B------:R-:W-:-:S11]  /*14d0*/  ISETP.GT.U32.AND P1, PT, R4, 0x1, PT ;  /* 0x000000010400780c */ /* 0x000fd60003f24070 */
[----:B------:R-:W-:Y:S05]  /*14e0*/  @!P0 BRA `(.L_x_27) ;  /* 0x0000000000288947 */ /* 0x000fea0003800000 */
[----:B------:R-:W0:Y:S01]  /*14f0*/  S2R R6, SR_CgaCtaId ;  /* 0x0000000000067919 */ /* 0x000e220000008800 */
[----:B------:R-:W-:-:S05]  /*1500*/  IMAD.WIDE.U32 R4, R7, 0x38e38e39, RZ ;  /* 0x38e38e3907047825 */ /* 0x000fca00078e00ff */
[----:B------:R-:W-:Y:S02]  /*1510*/  SHF.R.U32.HI R4, RZ, 0x2, R5 ;  /* 0x00000002ff047819 */ /* 0x000fe40000011605 */
[----:B------:R-:W-:-:S03]  /*1520*/  MOV R5, 0x400 ;  /* 0x0000040000057802 */ /* 0x000fc60000000f00 */
[----:B------:R-:W-:Y:S01]  /*1530*/  IMAD R7, R4, -0x12, R7 ;  /* 0xffffffee04077824 */ /* 0x000fe200078e0207 */
[----:B0-----:R-:W-:-:S05]  /*1540*/  LEA R6, R6, R5, 0x18 ;  /* 0x0000000506067211 */ /* 0x001fca00078ec0ff */
[----:B------:R-:W-:-:S04]  /*1550*/  IMAD R7, R7, 0x8, R6 ;  /* 0x0000000807077824 */ /* 0x000fc800078e0206 */
[----:B------:R-:W-:-:S05]  /*1560*/  VIADD R4, R7, 0x36090 ;  /* 0x0003609007047836 */ /* 0x000fca0000000000 */
[----:B------:R-:W-:-:S04]  /*1570*/  PRMT R4, R3, 0x654, R4 ;  /* 0x0000065403047816 */ /* 0x000fc80000000004 */
[----:B------:R0:W-:Y:S03]  /*1580*/  SYNCS.ARRIVE.TRANS64.RED.A1T0 RZ, [R4+URZ], RZ ;  /* 0x000000ff04ff79a7 */ /* 0x0001e6000810043f */
.L_x_27:
[----:B------:R-:W-:Y:S05]  /*1590*/  BSYNC B0 ;  /* 0x0000000000007941 */ /* 0x000fea0003800000 */
.L_x_26:
[----:B------:R-:W-:Y:S05]  /*15a0*/  @P1 BRA `(.L_x_24) ;  /* 0x0000000000041947 */ /* 0x000fea0003800000 */
[----:B------:R-:W-:Y:S01]  /*15b0*/  BPT.TRAP 0x1 ;  /* 0x000000040000795c */ /* 0x000fe20000300000 */
.L_x_24:
[----:B------:R-:W0:Y:S01]  /*15c0*/  S2R R3, SR_TID.X ;  /* 0x0000000000037919 */ /* 0x000e220000002100 */
[----:B------:R-:W-:Y:S01]  /*15d0*/  ULDC.64 UR4, c[0x0][0x280] ;  /* 0x0000a00000047ab9 */ /* 0x000fe20000000a00 */
[----:B------:R-:W1:Y:S01]  /*15e0*/  S2R R5, SR_CTAID.Y ;  /* 0x0000000000057919 */ /* 0x000e620000002600 */
[----:B------:R-:W4:Y:S01]  /*15f0*/  S2R R15, SR_CTAID.X ;  /* 0x00000000000f7919 */ /* 0x000f220000002500 */
[----:B0-----:R-:W-:-:S04]  /*1600*/  SHF.R.S32.HI R4, RZ, 0x1f, R3 ;  /* 0x0000001fff047819 */ /* 0x001fc80000011403 */
[----:B------:R-:W-:-:S04]  /*1610*/  LEA.HI R4, R4, R3, RZ, 0x7 ;  /* 0x0000000304047211 */ /* 0x000fc800078f38ff */
[----:B------:R-:W-:Y:S01]  /*1620*/  LOP3.LUT R4, R4, 0xffffff80, RZ, 0xc0, !PT ;  /* 0xffffff8004047812 */ /* 0x000fe200078ec0ff */
[----:B----4-:R-:W-:-:S04]  /*1630*/  IMAD.SHL.U32 R6, R15, 0x40, RZ ;  /* 0x000000400f067824 */ /* 0x010fc800078e00ff */
[----:B------:R-:W-:Y:S02]  /*1640*/  IMAD.IADD R8, R3, 0x1, -R4 ;  /* 0x0000000103087824 */ /* 0x000fe400078e0a04 */
[----:B-1----:R-:W-:-:S03]  /*1650*/  IMAD.SHL.U32 R4, R5, 0x80, RZ ;  /* 0x0000008005047824 */ /* 0x002fc600078e00ff */
[----:B------:R-:W-:Y:S02]  /*1660*/  SHF.R.S32.HI R7, RZ, 0x1f, R8 ;  /* 0x0000001fff077819 */ /* 0x000fe40000011408 */
[----:B------:R-:W-:Y:S02]  /*1670*/  ISETP.GE.AND P0, PT, R4, UR5, PT ;  /* 0x0000000504007c0c */ /* 0x000fe4000bf06270 */
[----:B------:R-:W-:Y:S02]  /*1680*/  LEA.HI R3, R7, R8, RZ, 0x2 ;  /* 0x0000000807037211 */ /* 0x000fe400078f10ff */
[----:B------:R-:W-:Y:S02]  /*1690*/  ISETP.GE.OR P0, PT, R6, UR4, P0 ;  /* 0x0000000406007c0c */ /* 0x000fe40008706670 */
[--C-:B------:R-:W-:Y:S02]  /*16a0*/  SHF.R.S32.HI R10, RZ, 0x2, R3.reuse ;  /* 0x00000002ff0a7819 */ /* 0x100fe40000011403 */
[----:B------:R-:W-:-:S04]  /*16b0*/  SHF.R.S32.HI R5, RZ, 0x1f, R3 ;  /* 0x0000001fff057819 */ /* 0x000fc80000011403 */
[----:B------:R-:W-:-:S04]  /*16c0*/  LEA.HI R5, R5, R10, RZ, 0x3 ;  /* 0x0000000a05057211 */ /* 0x000fc800078f18ff */
[----:B------:R-:W-:Y:S01]  /*16d0*/  LOP3.LUT R5, R5, 0xfffffff8, RZ, 0xc0, !PT ;  /* 0xfffffff805057812 */ /* 0x000fe200078ec0ff */
[----:B------:R-:W-:Y:S06]  /*16e0*/  @P0 EXIT ;  /* 0x000000000000094d */ /* 0x000fec0003800000 */
[----:B------:R-:W0:Y:S01]  /*16f0*/  LDC.64 R16, c[0x0][0x658] ;  /* 0x00019600ff107b82 */ /* 0x000e220000000a00 */
[----:B------:R-:W-:Y:S01]  /*1700*/  IMAD.IADD R10, R10, 0x1, -R5 ;  /* 0x000000010a0a7824 */ /* 0x000fe200078e0a05 */
[----:B------:R-:W-:Y:S02]  /*1710*/  LOP3.LUT R3, R3, 0x7ffffffc, RZ, 0xc0, !PT ;  /* 0x7ffffffc03037812 */ /* 0x000fe400078ec0ff */
[----:B------:R-:W-:Y:S02]  /*1720*/  LEA.HI R5, R7, R8, RZ, 0x5 ;  /* 0x0000000807057211 */ /* 0x000fe400078f28ff */
[----:B------:R-:W-:Y:S01]  /*1730*/  SHF.R.S32.HI R11, RZ, 0x1f, R10 ;  /* 0x0000001fff0b7819 */ /* 0x000fe2000001140a */
[----:B------:R-:W-:Y:S01]  /*1740*/  IMAD.IADD R3, R8, 0x1, -R3 ;  /* 0x0000000108037824 */ /* 0x000fe200078e0a03 */
[----:B------:R-:W-:Y:S02]  /*1750*/  SHF.R.S32.HI R5, RZ, 0x5, R5 ;  /* 0x00000005ff057819 */ /* 0x000fe40000011405 */
[----:B---3-5:R-:W-:Y:S01]  /*1760*/  FSETP.NEU.AND P1, PT, R2, RZ, PT ;  /* 0x000000ff0200720b */ /* 0x028fe20003f2d000 */
[----:B------:R-:W-:-:S02]  /*1770*/  IMAD.SHL.U32 R3, R3, 0x2, RZ ;  /* 0x0000000203037824 */ /* 0x000fc400078e00ff */
[----:B------:R-:W-:-:S03]  /*1780*/  IMAD.WIDE R14, R15, 0x40, R10 ;  /* 0x000000400f0e7825 */ /* 0x000fc600078e020a */
[----:B------:R-:W-:Y:S01]  /*1790*/  SHF.R.S32.HI R9, RZ, 0x1f, R3 ;  /* 0x0000001fff097819 */ /* 0x000fe20000011403 */
[C---:B------:R-:W-:Y:S01]  /*17a0*/  IMAD R7, R5.reuse, -0x10, -R6 ;  /* 0xfffffff005077824 */ /* 0x040fe200078e0a06 */
[C---:B------:R-:W-:Y:S01]  /*17b0*/  IADD3 R8, P0, R4.reuse, R3, RZ ;  /* 0x0000000304087210 */ /* 0x040fe20007f1e0ff */
[----:B------:R-:W-:Y:S01]  /*17c0*/  IMAD.WIDE R14, R5, 0x10, R14 ;  /* 0x00000010050e7825 */ /* 0x000fe200078e020e */
[----:B------:R-:W-:Y:S02]  /*17d0*/  IADD3 R3, -R3, UR5, -R4 ;  /* 0x0000000503037c10 */ /* 0x000fe4000fffe904 */
[----:B------:R-:W-:Y:S01]  /*17e0*/  LEA.HI.X.SX32 R9, R4, R9, 0x1, P0 ;  /* 0x0000000904097211 */ /* 0x000fe200000f0eff */
[-C--:B0-----:R-:W-:Y:S01]  /*17f0*/  IMAD R4, R15, R16.reuse, RZ ;  /* 0x000000100f047224 */ /* 0x081fe200078e02ff */
[----:B------:R-:W-:Y:S02]  /*1800*/  IADD3 R10, R7, UR4, -R10 ;  /* 0x00000004070a7c10 */ /* 0x000fe4000fffe80a */
[----:B------:R-:W-:Y:S01]  /*1810*/  ISETP.GT.AND P0, PT, R3, RZ, PT ;  /* 0x000000ff0300720c */ /* 0x000fe20003f04270 */
[----:B------:R-:W-:Y:S01]  /*1820*/  IMAD.WIDE.U32 R12, R14, R16, R8 ;  /* 0x000000100e0c7225 */ /* 0x000fe200078e0008 */
[----:B------:R-:W-:-:S02]  /*1830*/  SHF.L.U64.HI R11, R16, 0x3, R17 ;  /* 0x00000003100b7819 */ /* 0x000fc40000010211 */
[----:B------:R-:W-:Y:S01]  /*1840*/  ISETP.GT.AND P2, PT, R10, RZ, P0 ;  /* 0x000000ff0a00720c */ /* 0x000fe20000744270 */
[----:B------:R-:W-:Y:S02]  /*1850*/  IMAD R7, R14, R17, R4 ;  /* 0x000000110e077224 */ /* 0x000fe400078e0204 */
[----:B------:R-:W-:Y:S02]  /*1860*/  IMAD.SHL.U32 R16, R16, 0x8, RZ ;  /* 0x0000000810107824 */ /* 0x000fe400078e00ff */
[----:B------:R-:W-:Y:S01]  /*1870*/  IMAD.IADD R7, R13, 0x1, R7 ;  /* 0x000000010d077824 */ /* 0x000fe200078e0207 */
[----:B------:R-:W-:Y:S07]  /*1880*/  @!P1 BRA `(.L_x_28) ;  /* 0x0000002c00f49947 */ /* 0x000fee0003800000 */
[----:B------:R-:W-:Y:S01]  /*1890*/  ULDC.64 UR6, c[0x0][0x630] ;  /* 0x00018c0000067ab9 */ /* 0x000fe20000000a00 */
[----:B------:R-:W-:Y:S01]  /*18a0*/  ULDC.64 UR8, c[0x0][0x628] ;  /* 0x00018a0000087ab9 */ /* 0x000fe20000000a00 */
[----:B------:R-:W-:Y:S01]  /*18b0*/  IMAD R13, R15, UR6, RZ ;  /* 0x000000060f0d7c24 */ /* 0x000fe2000f8e02ff */
[----:B------:R-:W-:Y:S01]  /*18c0*/  ULDC.64 UR4, c[0x0][0x650] ;  /* 0x0001940000047ab9 */ /* 0x000fe20000000a00 */
[----:B------:R-:W-:-:S04]  /*18d0*/  IMAD.WIDE.U32 R18, R14, UR6, R8 ;  /* 0x000000060e127c25 */ /* 0x000fc8000f8e0008 */
[----:B------:R-:W-:Y:S01]  /*18e0*/  IMAD R13, R14, UR7, R13 ;  /* 0x000000070e0d7c24 */ /* 0x000fe2000f8e020d */
[----:B------:R-:W-:-:S03]  /*18f0*/  LEA R4, P1, R18, UR8, 0x1 ;  /* 0x0000000812047c11 */ /* 0x000fc6000f8208ff */
[----:B------:R-:W-:-:S05]  /*1900*/  IMAD.IADD R5, R19, 0x1, R13 ;  /* 0x0000000113057824 */ /* 0x000fca00078e020d */
[----:B------:R-:W-:-:S05]  /*1910*/  LEA.HI.X R5, R18, UR9, R5, 0x1, P1 ;  /* 0x0000000912057c11 */ /* 0x000fca00088f0c05 */
[----:B------:R-:W3:Y:S01]  /*1920*/  @P2 LDG.E.LTC128B.U16 R17, desc[UR12][R4.64] ;  /* 0x0000000c04112981 */ /* 0x000ee2000c1e1520 */
[C---:B------:R-:W-:Y:S01]  /*1930*/  LEA R6, P4, R12.reuse, UR4, 0x1 ;  /* 0x000000040c067c11 */ /* 0x040fe2000f8808ff */
[----:B------:R-:W-:Y:S01]  /*1940*/  BSSY B0, `(.L_x_29) ;  /* 0x000000b000007945 */ /* 0x000fe20003800000 */
[----:B------:R-:W-:Y:S02]  /*1950*/  ISETP.GT.AND P1, PT, R3, 0x1, PT ;  /* 0x000000010300780c */ /* 0x000fe40003f24270 */
[----:B------:R-:W-:Y:S02]  /*1960*/  LEA.HI.X R7, R12, UR5, R7, 0x1, P4 ;  /* 0x000000050c077c11 */ /* 0x000fe4000a0f0c07 */
[----:B------:R-:W-:Y:S01]  /*1970*/  ISETP.GT.AND P3, PT, R10, RZ, P1 ;  /* 0x000000ff0a00720c */ /* 0x000fe20000f64270 */
[----:B---3--:R-:W-:-:S05]  /*1980*/  HADD2.F32 R19, -RZ, R17.H0_H0 ;  /* 0x20000011ff137230 */ /* 0x008fca0000004100 */
[----:B------:R-:W-:-:S04]  /*1990*/  FMUL R19, R19, R2 ;  /* 0x0000000213137220 */ /* 0x000fc80000400000 */
[----:B--2---:R-:W-:-:S05]  /*19a0*/  FFMA R19, R24, R0, R19 ;  /* 0x0000000018137223 */ /* 0x004fca0000000013 */
[----:B------:R-:W-:-:S05]  /*19b0*/  F2FP.F16.F32.PACK_AB R19, RZ, R19 ;  /* 0x00000013ff13723e */ /* 0x000fca00000000ff */
[----:B------:R0:W-:Y:S01]  /*19c0*/  @P2 STG.E.U16 desc[UR12][R6.64], R19 ;  /* 0x0000001306002986 */ /* 0x0001e2000c10150c */
[----:B------:R-:W-:Y:S05]  /*19d0*/  @!P3 BRA `(.L_x_30) ;  /* 0x000000000004b947 */ /* 0x000fea0003800000 */
[----:B------:R1:W5:Y:S02]  /*19e0*/  LDG.E.LTC128B.U16 R17, desc[UR12][R4.64+0x2] ;  /* 0x0000020c04117981 */ /* 0x000364000c1e1520 */
.L_x_30:
[----:B------:R-:W-:Y:S05]  /*19f0*/  BSYNC B0 ;  /* 0x0000000000007941 */ /* 0x000fea0003800000 */
.L_x_29:
[----:B------:R-:W-:Y:S01]  /*1a00*/  USHF.L.U32 UR5, UR6, 0x3, URZ ;  /* 0x0000000306057899 */ /* 0x000fe2000800063f */
[----:B-----5:R-:W-:Y:S01]  /*1a10*/  HADD2.F32 R15, -RZ, R17.H0_H0 ;  /* 0x20000011ff0f7230 */ /* 0x020fe20000004100 */
[----:B------:R-:W-:Y:S01]  /*1a20*/  USHF.L.U64.HI UR4, UR6, 0x3, UR7 ;  /* 0x0000000306047899 */ /* 0x000fe20008010207 */
[----:B------:R-:W-:-:S03]  /*1a30*/  ISETP.GT.AND P0, PT, R10, 0x8, P0 ;  /* 0x000000080a00780c */ /* 0x000fc60000704270 */
[----:B------:R-:W-:Y:S02]  /*1a40*/  IMAD.U32 R18, RZ, RZ, UR5 ;  /* 0x00000005ff127e24 */ /* 0x000fe4000f8e00ff */
[----:B------:R-:W-:Y:S01]  /*1a50*/  FMUL R12, R15, R2 ;  /* 0x000000020f0c7220 */ /* 0x000fe20000400000 */
[----:B0-----:R-:W-:-:S03]  /*1a60*/  IMAD.U32 R19, RZ, RZ, UR4 ;  /* 0x00000004ff137e24 */ /* 0x001fc6000f8e00ff */
[----:B------:R-:W-:Y:S01]  /*1a70*/  FFMA R12, R25, R0, R12 ;  /* 0x00000000190c7223 */ /* 0x000fe2000000000c */
[----:B------:R-:W-:-:S04]  /*1a80*/  IMAD.WIDE.U32 R18, R14, UR6, R18 ;  /* 0x000000060e127c25 */ /* 0x000fc8000f8e0012 */
[----:B------:R-:W-:Y:S02]  /*1a90*/  F2FP.F16.F32.PACK_AB R12, RZ, R12 ;  /* 0x0000000cff0c723e */ /* 0x000fe400000000ff */
[----:B------:R-:W-:-:S03]  /*1aa0*/  IADD3 R14, P2, R8, R18, RZ ;  /* 0x00000012080e7210 */ /* 0x000fc60007f5e0ff */
[----:B------:R0:W-:Y:S01]  /*1ab0*/  @P3 STG.E.U16 desc[UR12][R6.64+0x2], R12 ;  /* 0x0000020c06003986 */ /* 0x0001e2000c10150c */
[----:B------:R-:W-:Y:S02]  /*1ac0*/  IADD3.X R9, R9, R13, R19, P2, !PT ;  /* 0x0000000d09097210 */ /* 0x000fe400017fe413 */
[----:B------:R-:W-:-:S04]  /*1ad0*/  LEA R8, P2, R14, UR8, 0x1 ;  /* 0x000000080e087c11 */ /* 0x000fc8000f8408ff */
[----:B------:R-:W-:Y:S02]  /*1ae0*/  LEA.HI.X R9, R14, UR9, R9, 0x1, P2 ;  /* 0x000000090e097c11 */ /* 0x000fe400090f0c09 */
[----:B------:R-:W-:-:S06]  /*1af0*/  PRMT R14, R17, 0x7610, R14 ;  /* 0x00007610110e7816 */ /* 0x000fcc000000000e */
[----:B------:R-:W2:Y:S01]  /*1b00*/  @P0 LDG.E.LTC128B.U16 R14, desc[UR12][R8.64] ;  /* 0x0000000c080e0981 */ /* 0x000ea2000c1e1520 */
[C---:B------:R-:W-:Y:S01]  /*1b10*/  SHF.L.U64.HI R11, R16.reuse, 0x1, R11 ;  /* 0x00000001100b7819 */ /* 0x040fe2000001020b */
[----:B------:R-:W-:Y:S01]  /*1b20*/  BSSY B0, `(.L_x_31) ;  /* 0x000000b000007945 */ /* 0x000fe20003800000 */
[----:B------:R-:W-:Y:S02]  /*1b30*/  LEA R16, P2, R16, R6, 0x1 ;  /* 0x0000000610107211 */ /* 0x000fe400078408ff */
[----:B------:R-:W-:-:S03]  /*1b40*/  ISETP.GT.AND P1, PT, R10, 0x8, P1 ;  /* 0x000000080a00780c */ /* 0x000fc60000f24270 */
[----:B------:R-:W-:Y:S02]  /*1b50*/  IMAD.X R17, R11, 0x1, R7, P2 ;  /* 0x000000010b117824 */ /* 0x000fe400010e0607 */
[----:B--2---:R-:W-:-:S05]  /*1b60*/  HADD2.F32 R13, -RZ, R14.H0_H0 ;  /* 0x2000000eff0d7230 */ /* 0x004fca0000004100 */
[----:B------:R-:W-:-:S04]  /*1b70*/  FMUL R13, R13, R2 ;  /* 0x000000020d0d7220 */ /* 0x000fc80000400000 */
[----:B------:R-:W-:-:S05]  /*1b80*/  FFMA R13, R26, R0, R13 ;  /* 0x000000001a0d7223 */ /* 0x000fca000000000d */
[----:B------:R-:W-:-:S05]  /*1b90*/  F2FP.F16.F32.PACK_AB R13, RZ, R13 ;  /* 0x0000000dff0d723e */ /* 0x000fca00000000ff */
[----:B------:R0:W-:Y:S01]  /*1ba0*/  @P0 STG.E.U16 desc[UR12][R16.64], R13 ;  /* 0x0000000d10000986 */ /* 0x0001e2000c10150c */
[----:B------:R-:W-:Y:S05]  /*1bb0*/  @!P1 BRA `(.L_x_32) ;  /* 0x0000000000049947 */ /* 0x000fea0003800000 */
[----:B------:R2:W5:Y:S02]  /*1bc0*/  LDG.E.LTC128B.U16 R14, desc[UR12][R8.64+0x2] ;  /* 0x0000020c080e7981 */ /* 0x000564000c1e1520 */
.L_x_32:
[----:B------:R-:W-:Y:S05]  /*1bd0*/  BSYNC B0 ;  /* 0x0000000000007941 */ /* 0x000fea0003800000 */
.L_x_31:
[----:B-----5:R-:W-:Y:S01]  /*1be0*/  HADD2.F32 R11, -RZ, R14.H0_H0 ;  /* 0x2000000eff0b7230 */ /* 0x020fe20000004100 */
[----:B------:R-:W-:Y:S01]  /*1bf0*/  ISETP.GT.AND P0, PT, R3, 0x8, PT ;  /* 0x000000080300780c */ /* 0x000fe20003f04270 */
[----:B0-----:R-:W-:Y:S01]  /*1c00*/  @P1 IMAD.MOV.U32 R13, RZ, RZ, R17 ;  /* 0x000000ffff0d1224 */ /* 0x001fe200078e0011 */
[----:B------:R-:W-:Y:S02]  /*1c10*/  BSSY B0, `(.L_x_33) ;  /* 0x000000a000007945 */ /* 0x000fe40003800000 */
[----:B------:R-:W-:Y:S01]  /*1c20*/  FMUL R12, R11, R2 ;  /* 0x000000020b0c7220 */ /* 0x000fe20000400000 */
[----:B------:R-:W-:-:S03]  /*1c30*/  ISETP.GT.AND P2, PT, R10, RZ, P0 ;  /* 0x000000ff0a00720c */ /* 0x000fc60000744270 */
[----:B------:R-:W-:-:S05]  /*1c40*/  FFMA R12, R27, R0, R12 ;  /* 0x000000001b0c7223 */ /* 0x000fca000000000c */
[----:B------:R-:W-:-:S04]  /*1c50*/  F2FP.F16.F32.PACK_AB R12, RZ, R12 ;  /* 0x0000000cff0c723e */ /* 0x000fc800000000ff */
[----:B------:R-:W-:Y:S01]  /*1c60*/  PRMT R11, R12, 0x7610, R11 ;  /* 0x000076100c0b7816 */ /* 0x000fe2000000000b */
[----:B------:R-:W-:-:S05]  /*1c70*/  @P1 IMAD.MOV.U32 R12, RZ, RZ, R16 ;  /* 0x000000ffff0c1224 */ /* 0x000fca00078e0010 */
[----:B------:R0:W-:Y:S01]  /*1c80*/  @P1 STG.E.U16 desc[UR12][R12.64+0x2], R11 ;  /* 0x0000020b0c001986 */ /* 0x0001e2000c10150c */
[----:B------:R-:W-:Y:S05]  /*1c90*/  @!P2 BRA `(.L_x_34) ;  /* 0x000000000004a947 */ /* 0x000fea0003800000 */
[----:B------:R3:W5:Y:S02]  /*1ca0*/  LDG.E.LTC128B.U16 R14, desc[UR12][R4.64+0x10] ;  /* 0x0000100c040e7981 */ /* 0x000764000c1e1520 */
.L_x_34:
[----:B------:R-:W-:Y:S05]  /*1cb0*/  BSYNC B0 ;  /* 0x0000000000007941 */ /* 0x000fea0003800000 */
.L_x_33:
[----:B0----5:R-:W-:Y:S01]  /*1cc0*/  HADD2.F32 R11, -RZ, R14.H0_H0 ;  /* 0x2000000eff0b7230 */ /* 0x021fe20000004100 */
[----:B------:R-:W-:Y:S01]  /*1cd0*/  ISETP.GT.AND P1, PT, R3, 0x9, PT ;  /* 0x000000090300780c */ /* 0x000fe20003f24270 */
[----:B------:R-:W-:Y:S03]  /*1ce0*/  BSSY B0, `(.L_x_35) ;  /* 0x0000008000007945 */ /* 0x000fe60003800000 */
[----:B------:R-:W-:Y:S01]  /*1cf0*/  FMUL R11, R11, R2 ;  /* 0x000000020b0b7220 */ /* 0x000fe20000400000 */
[----:B------:R-:W-:-:S03]  /*1d00*/  ISETP.GT.AND P3, PT, R10, RZ, P1 ;  /* 0x000000ff0a00720c */ /* 0x000fc60000f64270 */
[----:B------:R-:W-:-:S05]  /*1d10*/  FFMA R11, R28, R0, R11 ;  /* 0x000000001c0b7223 */ /* 0x000fca000000000b */
[----:B------:R-:W-:-:S05]  /*1d20*/  F2FP.F16.F32.PACK_AB R11, RZ, R11 ;  /* 0x0000000bff0b723e */ /* 0x000fca00000000ff */
[----:B------:R0:W-:Y:S01]  /*1d30*/  @P2 STG.E.U16 desc[UR12][R6.64+0x10], R11 ;  /* 0x0000100b06002986 */ /* 0x0001e2000c10150c */
[----:B------:R-:W-:Y:S05]  /*1d40*/  @!P3 BRA `(.L_x_36) ;  /* 0x000000000004b947 */ /* 0x000fea0003800000 */
[----:B------:R4:W5:Y:S02]  /*1d50*/  LDG.E.LTC128B.U16 R14, desc[UR12][R4.64+0x12] ;  /* 0x0000120c040e7981 */ /* 0x000964000c1e1520 */
.L_x_36:
[----:B------:R-:W-:Y:S05]  /*1d60*/  BSYNC B0 ;  /* 0x0000000000007941 */ /* 0x000fea0003800000 */
.L_x_35:
[----:B0----5:R-:W-:Y:S01]  /*1d70*/  HADD2.F32 R11, -RZ, R14.H0_H0 ;  /* 0x2000000eff0b7230 */ /* 0x021fe20000004100 */
[----:B------:R-:W-:Y:S01]  /*1d80*/  ISETP.GT.AND P0, PT, R10, 0x8, P0 ;  /* 0x000000080a00780c */ /* 0x000fe20000704270 */
[----:B------:R-:W-:Y:S03]  /*1d90*/  BSSY B0, `(.L_x_37) ;  /* 0x0000007000007945 */ /* 0x000fe60003800000 */
[----:B------:R-:W-:-:S04]  /*1da0*/  FMUL R12, R11, R2 ;  /* 0x000000020b0c7220 */ /* 0x000fc80000400000 */
[----:B------:R-:W-:-:S05]  /*1db0*/  FFMA R12, R29, R0, R12 ;  /* 0x000000001d0c7223 */ /* 0x000fca000000000c */
[----:B------:R-:W-:-:S05]  /*1dc0*/  F2FP.F16.F32.PACK_AB R12, RZ, R12 ;  /* 0x0000000cff0c723e */ /* 0x000fca00000000ff */
[----:B------:R0:W-:Y:S01]  /*1dd0*/  @P3 STG.E.U16 desc[UR12][R6.64+0x12], R12 ;  /* 0x0000120c06003986 */ /* 0x0001e2000c10150c */
[----:B------:R-:W-:Y:S05]  /*1de0*/  @!P0 BRA `(.L_x_38) ;  /* 0x0000000000048947 */ /* 0x000fea0003800000 */
[----:B------:R0:W5:Y:S02]  /*1df0*/  LDG.E.LTC128B.U16 R14, desc[UR12][R8.64+0x10] ;  /* 0x0000100c080e7981 */ /* 0x000164000c1e1520 */
.L_x_38:
[----:B------:R-:W-:Y:S05]  /*1e00*/  BSYNC B0 ;  /* 0x0000000000007941 */ /* 0x000fea0003800000 */
.L_x_37:
[----:B-----5:R-:W-:Y:S01]  /*1e10*/  HADD2.F32 R11, -RZ, R14.H0_H0 ;  /* 0x2000000eff0b7230 */ /* 0x020fe20000004100 */
[----:B------:R-:W-:Y:S01]  /*1e20*/  ISETP.GT.AND P1, PT, R10, 0x8, P1 ;  /* 0x000000080a00780c */ /* 0x000fe20000f24270 */
[----:B0-----:R-:W-:Y:S01]  /*1e30*/  @P0 IMAD.MOV.U32 R12, RZ, RZ, R16 ;  /* 0x000000ffff0c0224 */ /* 0x001fe200078e0010 */
[----:B------:R-:W-:Y:S01]  /*1e40*/  BSSY B0, `(.L_x_39) ;  /* 0x0000008000007945 */ /* 0x000fe20003800000 */
[----:B------:R-:W-:Y:S02]  /*1e50*/  @P0 IMAD.MOV.U32 R13, RZ, RZ, R17 ;  /* 0x000000ffff0d0224 */ /* 0x000fe400078e0011 */
[----:B------:R-:W-:-:S04]  /*1e60*/  FMUL R11, R11, R2 ;  /* 0x000000020b0b7220 */ /* 0x000fc80000400000 */
[----:B------:R-:W-:-:S05]  /*1e70*/  FFMA R11, R30, R0, R11 ;  /* 0x000000001e0b7223 */ /* 0x000fca000000000b */
[----:B------:R-:W-:-:S05]  /*1e80*/  F2FP.F16.F32.PACK_AB R11, RZ, R11 ;  /* 0x0000000bff0b723e */ /* 0x000fca00000000ff */
[----:B------:R0:W-:Y:S01]  /*1e90*/  @P0 STG.E.U16 desc[UR12][R12.64+0x10], R11 ;  /* 0x0000100b0c000986 */ /* 0x0001e2000c10150c */
[----:B------:R-:W-:Y:S05]  /*1ea0*/  @!P1 BRA `(.L_x_40) ;  /* 0x0000000000049947 */ /* 0x000fea0003800000 */
[----:B------:R0:W5:Y:S02]  /*1eb0*/  LDG.E.LTC128B.U16 R14, desc[UR12][R8.64+0x12] ;  /* 0x0000120c080e7981 */ /* 0x000164000c1e1520 */
.L_x_40:
[----:B------:R-:W-:Y:S05]  /*1ec0*/  BSYNC B0 ;  /* 0x0000000000007941 */ /* 0x000fea0003800000 */
.L_x_39:
[----:B0----5:R-:W-:Y:S01]  /*1ed0*/  HADD2.F32 R11, -RZ, R14.H0_H0 ;  /* 0x2000000eff0b7230 */ /* 0x021fe20000004100 */
[----:B------:R-:W-:Y:S01]  /*1ee0*/  ISETP.GT.AND P0, PT, R3, 0x10, PT ;  /* 0x000000100300780c */ /* 0x000fe20003f04270 */
[----:B------:R-:W-:Y:S01]  /*1ef0*/  @P1 IMAD.MOV.U32 R13, RZ, RZ, R17 ;  /* 0x000000ffff0d1224 */ /* 0x000fe200078e0011 */
        /* <DEDUP_REMOVED lines=10> */
.L_x_42:
[----:B------:R-:W-:Y:S05]  /*1fa0*/  BSYNC B0 ;  /* 0x0000000000007941 */ /* 0x000fea0003800000 */
.L_x_41:
        /* <DEDUP_REMOVED lines=10> */
.L_x_44:
[----:B------:R-:W-:Y:S05]  /*2050*/  BSYNC B0 ;  /* 0x0000000000007941 */ /* 0x000fea0003800000 */
.L_x_43:
        /* <DEDUP_REMOVED lines=9> */
.L_x_46:
[----:B------:R-:W-:Y:S05]  /*20f0*/  BSYNC B0 ;  /* 0x0000000000007941 */ /* 0x000fea0003800000 */
.L_x_45:
        /* <DEDUP_REMOVED lines=11> */
.L_x_48:
[----:B------:R-:W-:Y:S05]  /*21b0*/  BSYNC B0 ;  /* 0x0000000000007941 */ /* 0x000fea0003800000 */
.L_x_47:
        /* <DEDUP_REMOVED lines=13> */
.L_x_50:
[----:B------:R-:W-:Y:S05]  /*2290*/  BSYNC B0 ;  /* 0x0000000000007941 */ /* 0x000fea0003800000 */
.L_x_49:
        /* <DEDUP_REMOVED lines=10> */
.L_x_52:
[----:B------:R-:W-:Y:S05]  /*2340*/  BSYNC B0 ;  /* 0x0000000000007941 */ /* 0x000fea0003800000 */
.L_x_51:
        /* <DEDUP_REMOVED lines=9> */
.L_x_54:
[----:B------:R-:W-:Y:S05]  /*23e0*/  BSYNC B0 ;  /* 0x0000000000007941 */ /* 0x000fea0003800000 */
.L_x_53:
        /* <DEDUP_REMOVED lines=11> */
.L_x_56:
[----:B------:R-:W-:Y:S05]  /*24a0*/  BSYNC B0 ;  /* 0x0000000000007941 */ /* 0x000fea0003800000 */
.L_x_55:
        /* <DEDUP_REMOVED lines=13> */
.L_x_58:
[----:B------:R-:W-:Y:S05]  /*2580*/  BSYNC B0 ;  /* 0x0000000000007941 */ /* 0x000fea0003800000 */
.L_x_57:
        /* <DEDUP_REMOVED lines=10> */
.L_x_60:
[----:B------:R-:W-:Y:S05]  /*2630*/  BSYNC B0 ;  /* 0x0000000000007941 */ /* 0x000fea0003800000 */
.L_x_59:
        /* <DEDUP_REMOVED lines=9> */
.L_x_62:
[----:B------:R-:W-:Y:S05]  /*26d0*/  BSYNC B0 ;  /* 0x0000000000007941 */ /* 0x000fea0003800000 */
.L_x_61:
        /* <DEDUP_REMOVED lines=11> */
.L_x_64:
[----:B------:R-:W-:Y:S05]  /*2790*/  BSYNC B0 ;  /* 0x0000000000007941 */ /* 0x000fea0003800000 */
.L_x_63:
        /* <DEDUP_REMOVED lines=13> */
.L_x_66:
[----:B------:R-:W-:Y:S05]  /*2870*/  BSYNC B0 ;  /* 0x0000000000007941 */ /* 0x000fea0003800000 */
.L_x_65:
        /* <DEDUP_REMOVED lines=10> */
.L_x_68:
[----:B------:R-:W-:Y:S05]  /*2920*/  BSYNC B0 ;  /* 0x0000000000007941 */ /* 0x000fea0003800000 */
.L_x_67:
        /* <DEDUP_REMOVED lines=9> */
.L_x_70:
[----:B------:R-:W-:Y:S05]  /*29c0*/  BSYNC B0 ;  /* 0x0000000000007941 */ /* 0x000fea0003800000 */
.L_x_69:
        /* <DEDUP_REMOVED lines=11> */
.L_x_72:
[----:B------:R-:W-:Y:S05]  /*2a80*/  BSYNC B0 ;  /* 0x0000000000007941 */ /* 0x000fea0003800000 */
.L_x_71:
        /* <DEDUP_REMOVED lines=13> */
.L_x_74:
[----:B------:R-:W-:Y:S05]  /*2b60*/  BSYNC B0 ;  /* 0x0000000000007941 */ /* 0x000fea0003800000 */
.L_x_73:
        /* <DEDUP_REMOVED lines=10> */
.L_x_76:
[----:B------:R-:W-:Y:S05]  /*2c10*/  BSYNC B0 ;  /* 0x0000000000007941 */ /* 0x000fea0003800000 */
.L_x_75:
        /* <DEDUP_REMOVED lines=9> */
.L_x_78:
[----:B------:R-:W-:Y:S05]  /*2cb0*/  BSYNC B0 ;  /* 0x0000000000007941 */ /* 0x000fea0003800000 */
.L_x_77:
        /* <DEDUP_REMOVED lines=11> */
.L_x_80:
[----:B------:R-:W-:Y:S05]  /*2d70*/  BSYNC B0 ;  /* 0x0000000000007941 */ /* 0x000fea0003800000 */
.L_x_79:
        /* <DEDUP_REMOVED lines=13> */
.L_x_82:
[----:B------:R-:W-:Y:S05]  /*2e50*/  BSYNC B0 ;  /* 0x0000000000007941 */ /* 0x000fea0003800000 */
.L_x_81:
        /* <DEDUP_REMOVED lines=10> */
.L_x_84:
[----:B------:R-:W-:Y:S05]  /*2f00*/  BSYNC B0 ;  /* 0x0000000000007941 */ /* 0x000fea0003800000 */
.L_x_83:
        /* <DEDUP_REMOVED lines=9> */
.L_x_86:
[----:B------:R-:W-:Y:S05]  /*2fa0*/  BSYNC B0 ;  /* 0x0000000000007941 */ /* 0x000fea0003800000 */
.L_x_85:
        /* <DEDUP_REMOVED lines=11> */
.L_x_88:
[----:B------:R-:W-:Y:S05]  /*3060*/  BSYNC B0 ;  /* 0x0000000000007941 */ /* 0x000fea0003800000 */
.L_x_87:
        /* <DEDUP_REMOVED lines=13> */
.L_x_90:
[----:B------:R-:W-:Y:S05]  /*3140*/  BSYNC B0 ;  /* 0x0000000000007941 */ /* 0x000fea0003800000 */
.L_x_89:
        /* <DEDUP_REMOVED lines=10> */
.L_x_92:
[----:B------:R-:W-:Y:S05]  /*31f0*/  BSYNC B0 ;  /* 0x0000000000007941 */ /* 0x000fea0003800000 */
.L_x_91:
        /* <DEDUP_REMOVED lines=9> */
.L_x_94:
[----:B------:R-:W-:Y:S05]  /*3290*/  BSYNC B0 ;  /* 0x0000000000007941 */ /* 0x000fea0003800000 */
.L_x_93:
        /* <DEDUP_REMOVED lines=11> */
.L_x_96:
[----:B------:R-:W-:Y:S05]  /*3350*/  BSYNC B0 ;  /* 0x0000000000007941 */ /* 0x000fea0003800000 */
.L_x_95:
        /* <DEDUP_REMOVED lines=13> */
.L_x_98:
[----:B------:R-:W-:Y:S05]  /*3430*/  BSYNC B0 ;  /* 0x0000000000007941 */ /* 0x000fea0003800000 */
.L_x_97:
        /* <DEDUP_REMOVED lines=10> */
.L_x_100:
[----:B------:R-:W-:Y:S05]  /*34e0*/  BSYNC B0 ;  /* 0x0000000000007941 */ /* 0x000fea0003800000 */
.L_x_99:
        /* <DEDUP_REMOVED lines=9> */
.L_x_102:
[----:B------:R-:W-:Y:S05]  /*3580*/  BSYNC B0 ;  /* 0x0000000000007941 */ /* 0x000fea0003800000 */
.L_x_101:
        /* <DEDUP_REMOVED lines=11> */
.L_x_104:
[----:B------:R-:W-:Y:S05]  /*3640*/  BSYNC B0 ;  /* 0x0000000000007941 */ /* 0x000fea0003800000 */
.L_x_103:
        /* <DEDUP_REMOVED lines=13> */
.L_x_106:
[----:B------:R-:W-:Y:S05]  /*3720*/  BSYNC B0 ;  /* 0x0000000000007941 */ /* 0x000fea0003800000 */
.L_x_105:
        /* <DEDUP_REMOVED lines=10> */
.L_x_108:
[----:B------:R-:W-:Y:S05]  /*37d0*/  BSYNC B0 ;  /* 0x0000000000007941 */ /* 0x000fea0003800000 */
.L_x_107:
        /* <DEDUP_REMOVED lines=9> */
.L_x_110:
[----:B------:R-:W-:Y:S05]  /*3870*/  BSYNC B0 ;  /* 0x0000000000007941 */ /* 0x000fea0003800000 */
.L_x_109:
        /* <DEDUP_REMOVED lines=11> */
.L_x_112:
[----:B------:R-:W-:Y:S05]  /*3930*/  BSYNC B0 ;  /* 0x0000000000007941 */ /* 0x000fea0003800000 */
.L_x_111:
        /* <DEDUP_REMOVED lines=13> */
.L_x_114:
[----:B------:R-:W-:Y:S05]  /*3a10*/  BSYNC B0 ;  /* 0x0000000000007941 */ /* 0x000fea0003800000 */
.L_x_113:
        /* <DEDUP_REMOVED lines=10> */
.L_x_116:
[----:B------:R-:W-:Y:S05]  /*3ac0*/  BSYNC B0 ;  /* 0x0000000000007941 */ /* 0x000fea0003800000 */
.L_x_115:
        /* <DEDUP_REMOVED lines=9> */
.L_x_118:
[----:B------:R-:W-:Y:S05]  /*3b60*/  BSYNC B0 ;  /* 0x0000000000007941 */ /* 0x000fea0003800000 */
.L_x_117:
        /* <DEDUP_REMOVED lines=11> */
.L_x_120:
[----:B------:R-:W-:Y:S05]  /*3c20*/  BSYNC B0 ;  /* 0x0000000000007941 */ /* 0x000fea0003800000 */
.L_x_119:
        /* <DEDUP_REMOVED lines=13> */
.L_x_122:
[----:B------:R-:W-:Y:S05]  /*3d00*/  BSYNC B0 ;  /* 0x0000000000007941 */ /* 0x000fea0003800000 */
.L_x_121:
        /* <DEDUP_REMOVED lines=10> */
.L_x_124:
[----:B------:R-:W-:Y:S05]  /*3db0*/  BSYNC B0 ;  /* 0x0000000000007941 */ /* 0x000fea0003800000 */
.L_x_123:
        /* <DEDUP_REMOVED lines=9> */
.L_x_126:
[----:B------:R-:W-:Y:S05]  /*3e50*/  BSYNC B0 ;  /* 0x0000000000007941 */ /* 0x000fea0003800000 */
.L_x_125:
        /* <DEDUP_REMOVED lines=11> */
.L_x_128:
[----:B------:R-:W-:Y:S05]  /*3f10*/  BSYNC B0 ;  /* 0x0000000000007941 */ /* 0x000fea0003800000 */
.L_x_127:
        /* <DEDUP_REMOVED lines=13> */
.L_x_130:
[----:B------:R-:W-:Y:S05]  /*3ff0*/  BSYNC B0 ;  /* 0x0000000000007941 */ /* 0x000fea0003800000 */
.L_x_129:
        /* <DEDUP_REMOVED lines=10> */
.L_x_132:
[----:B------:R-:W-:Y:S05]  /*40a0*/  BSYNC B0 ;  /* 0x0000000000007941 */ /* 0x000fea0003800000 */
.L_x_131:
        /* <DEDUP_REMOVED lines=9> */
.L_x_134:
[----:B------:R-:W-:Y:S05]  /*4140*/  BSYNC B0 ;  /* 0x0000000000007941 */ /* 0x000fea0003800000 */
.L_x_133:
        /* <DEDUP_REMOVED lines=11> */
.L_x_136:
[----:B------:R-:W-:Y:S05]  /*4200*/  BSYNC B0 ;  /* 0x0000000000007941 */ /* 0x000fea0003800000 */
.L_x_135:
        /* <DEDUP_REMOVED lines=13> */
.L_x_138:
[----:B------:R-:W-:Y:S05]  /*42e0*/  BSYNC B0 ;  /* 0x0000000000007941 */ /* 0x000fea0003800000 */
.L_x_137:
        /* <DEDUP_REMOVED lines=10> */
.L_x_140:
[----:B------:R-:W-:Y:S05]  /*4390*/  BSYNC B0 ;  /* 0x0000000000007941 */ /* 0x000fea0003800000 */
.L_x_139:
        /* <DEDUP_REMOVED lines=9> */
.L_x_142:
[----:B------:R-:W-:Y:S05]  /*4430*/  BSYNC B0 ;  /* 0x0000000000007941 */ /* 0x000fea0003800000 */
.L_x_141:
        /* <DEDUP_REMOVED lines=11> */
.L_x_144:
[----:B------:R-:W-:Y:S05]  /*44f0*/  BSYNC B0 ;  /* 0x0000000000007941 */ /* 0x000fea0003800000 */
.L_x_143:
        /* <DEDUP_REMOVED lines=13> */
.L_x_146:
[----:B------:R-:W-:Y:S05]  /*45d0*/  BSYNC B0 ;  /* 0x0000000000007941 */ /* 0x000fea0003800000 */
.L_x_145:
        /* <DEDUP_REMOVED lines=10> */
.L_x_148:
[----:B------:R-:W-:Y:S05]  /*4680*/  BSYNC B0 ;  /* 0x0000000000007941 */ /* 0x000fea0003800000 */
.L_x_147:
[----:B-----5:R-:W-:Y:S01]  /*4690*/  HADD2.F32 R3, -RZ, R14.H0_H0 ;  /* 0x2000000eff037230 */ /* 0x020fe20000004100 */
[----:B------:R-:W-:Y:S01]  /*46a0*/  ISETP.GT.AND P0, PT, R10, 0x8, P0 ;  /* 0x000000080a00780c */ /* 0x000fe20000704270 */
[----:B------:R-:W-:Y:S03]  /*46b0*/  BSSY B0, `(.L_x_149) ;  /* 0x0000007000007945 */ /* 0x000fe60003800000 */
[----:B01-34-:R-:W-:-:S04]  /*46c0*/  FMUL R4, R3, R2 ;  /* 0x0000000203047220 */ /* 0x01bfc80000400000 */
[----:B------:R-:W-:-:S05]  /*46d0*/  FFMA R4, R85, R0, R4 ;  /* 0x0000000055047223 */ /* 0x000fca0000000004 */
[----:B------:R-:W-:-:S05]  /*46e0*/  F2FP.F16.F32.PACK_AB R4, RZ, R4 ;  /* 0x00000004ff04723e */ /* 0x000fca00000000ff */
[----:B------:R0:W-:Y:S01]  /*46f0*/  @P3 STG.E.U16 desc[UR12][R6.64+0xf2], R4 ;  /* 0x0000f20406003986 */ /* 0x0001e2000c10150c */
[----:B------:R-:W-:Y:S05]  /*4700*/  @!P0 BRA `(.L_x_150) ;  /* 0x0000000000048947 */ /* 0x000fea0003800000 */
[----:B------:R1:W5:Y:S02]  /*4710*/  LDG.E.LTC128B.U16 R14, desc[UR12][R8.64+0xf0] ;  /* 0x0000f00c080e7981 */ /* 0x000364000c1e1520 */
.L_x_150:
[----:B------:R-:W-:Y:S05]  /*4720*/  BSYNC B0 ;  /* 0x0000000000007941 */ /* 0x000fea0003800000 */
.L_x_149:
        /* <DEDUP_REMOVED lines=11> */
.L_x_152:
[----:B------:R-:W-:Y:S05]  /*47e0*/  BSYNC B0 ;  /* 0x0000000000007941 */ /* 0x000fea0003800000 */
.L_x_151:
[----:B0----5:R-:W-:-:S05]  /*47f0*/  HADD2.F32 R3, -RZ, R14.H0_H0 ;  /* 0x2000000eff037230 */ /* 0x021fca0000004100 */
[----:B------:R-:W-:-:S04]  /*4800*/  FMUL R2, R3, R2 ;  /* 0x0000000203027220 */ /* 0x000fc80000400000 */
[----:B------:R-:W-:Y:S01]  /*4810*/  FFMA R2, R87, R0, R2 ;  /* 0x0000000057027223 */ /* 0x000fe20000000002 */
[----:B------:R-:W-:Y:S06]  /*4820*/  @!P1 EXIT ;  /* 0x000000000000994d */ /* 0x000fec0003800000 */
[----:B------:R-:W-:-:S05]  /*4830*/  F2FP.F16.F32.PACK_AB R2, RZ, R2 ;  /* 0x00000002ff02723e */ /* 0x000fca00000000ff */
[----:B------:R-:W-:Y:S01]  /*4840*/  STG.E.U16 desc[UR12][R16.64+0xf2], R2 ;  /* 0x0000f20210007986 */ /* 0x000fe2000c10150c */
[----:B------:R-:W-:Y:S05]  /*4850*/  EXIT ;  /* 0x000000000000794d */ /* 0x000fea0003800000 */
.L_x_28:
[----:B------:R-:W-:Y:S01]  /*4860*/  ISETP.GT.AND P3, PT, R3, 0x1, PT ;  /* 0x000000010300780c */ /* 0x000fe20003f64270 */
[----:B------:R-:W-:Y:S01]  /*4870*/  ULDC.64 UR4, c[0x0][0x650] ;  /* 0x0001940000047ab9 */ /* 0x000fe20000000a00 */
[-C--:B--2---:R-:W-:Y:S01]  /*4880*/  FMUL R24, R24, R0.reuse ;  /* 0x0000000018187220 */ /* 0x084fe20000400000 */
[-C--:B------:R-:W-:Y:S01]  /*4890*/  FMUL R25, R25, R0.reuse ;  /* 0x0000000019197220 */ /* 0x080fe20000400000 */
[----:B------:R-:W-:Y:S01]  /*48a0*/  ISETP.GT.AND P4, PT, R10, RZ, P3 ;  /* 0x000000ff0a00720c */ /* 0x000fe20001f84270 */
[-C--:B------:R-:W-:Y:S01]  /*48b0*/  FMUL R26, R26, R0.reuse ;  /* 0x000000001a1a7220 */ /* 0x080fe20000400000 */
[----:B------:R-:W-:Y:S01]  /*48c0*/  LEA R4, P1, R12, UR4, 0x1 ;  /* 0x000000040c047c11 */ /* 0x000fe2000f8208ff */
[----:B------:R-:W-:Y:S01]  /*48d0*/  FMUL R27, R27, R0 ;  /* 0x000000001b1b7220 */ /* 0x000fe20000400000 */
[----:B------:R-:W-:Y:S01]  /*48e0*/  F2FP.F16.F32.PACK_AB R24, RZ, R24 ;  /* 0x00000018ff18723e */ /* 0x000fe200000000ff */
[-C--:B------:R-:W-:Y:S01]  /*48f0*/  FMUL R28, R28, R0.reuse ;  /* 0x000000001c1c7220 */ /* 0x080fe20000400000 */
[----:B------:R-:W-:Y:S01]  /*4900*/  LEA.HI.X R5, R12, UR5, R7, 0x1, P1 ;  /* 0x000000050c057c11 */ /* 0x000fe200088f0c07 */
[-C--:B------:R-:W-:Y:S01]  /*4910*/  FMUL R29, R29, R0.reuse ;  /* 0x000000001d1d7220 */ /* 0x080fe20000400000 */
[----:B------:R-:W-:Y:S01]  /*4920*/  F2FP.F16.F32.PACK_AB R25, RZ, R25 ;  /* 0x00000019ff19723e */ /* 0x000fe200000000ff */
[-C--:B------:R-:W-:Y:S01]  /*4930*/  FMUL R30, R30, R0.reuse ;  /* 0x000000001e1e7220 */ /* 0x080fe20000400000 */
[----:B------:R-:W-:Y:S01]  /*4940*/  ISETP.GT.AND P3, PT, R10, 0x8, P3 ;  /* 0x000000080a00780c */ /* 0x000fe20001f64270 */
[----:B------:R-:W-:Y:S01]  /*4950*/  @P2 STG.E.U16 desc[UR12][R4.64], R24 ;  /* 0x0000001804002986 */ /* 0x000fe2000c10150c */
[----:B------:R-:W-:Y:S01]  /*4960*/  SHF.L.U64.HI R11, R16, 0x1, R11 ;  /* 0x00000001100b7819 */ /* 0x000fe2000001020b */
[----:B------:R-:W-:Y:S01]  /*4970*/  FMUL R31, R31, R0 ;  /* 0x000000001f1f7220 */ /* 0x000fe20000400000 */
[----:B------:R-:W-:Y:S01]  /*4980*/  ISETP.GT.AND P2, PT, R10, 0x8, P0 ;  /* 0x000000080a00780c */ /* 0x000fe20000744270 */
[----:B------:R-:W-:Y:S01]  /*4990*/  @P4 STG.E.U16 desc[UR12][R4.64+0x2], R25 ;  /* 0x0000021904004986 */ /* 0x000fe2000c10150c */
[----:B------:R-:W-:Y:S01]  /*49a0*/  LEA R16, P4, R16, R4, 0x1 ;  /* 0x0000000410107211 */ /* 0x000fe200078808ff */
[-C--:B------:R-:W-:Y:S01]  /*49b0*/  FMUL R32, R32, R0.reuse ;  /* 0x0000000020207220 */ /* 0x080fe20000400000 */
[----:B------:R-:W-:Y:S01]  /*49c0*/  ISETP.GT.AND P1, PT, R3, 0x8, PT ;  /* 0x000000080300780c */ /* 0x000fe20003f24270 */
[-C--:B------:R-:W-:Y:S01]  /*49d0*/  FMUL R33, R33, R0.reuse ;  /* 0x0000000021217220 */ /* 0x080fe20000400000 */
[----:B------:R-:W-:Y:S01]  /*49e0*/  ISETP.GT.AND P0, PT, R3, 0x9, PT ;  /* 0x000000090300780c */ /* 0x000fe20003f04270 */
[----:B------:R-:W-:Y:S01]  /*49f0*/  IMAD.X R17, R11, 0x1, R5, P4 ;  /* 0x000000010b117824 */ /* 0x000fe200020e0605 */
[C---:B------:R-:W-:Y:S01]  /*4a00*/  ISETP.GT.AND P5, PT, R10.reuse, RZ, P1 ;  /* 0x000000ff0a00720c */ /* 0x040fe20000fa4270 */
[--C-:B------:R-:W-:Y:S01]  /*4a10*/  @P3 IMAD.MOV.U32 R6, RZ, RZ, R16.reuse ;  /* 0x000000ffff063224 */ /* 0x100fe200078e0010 */
[C---:B------:R-:W-:Y:S01]  /*4a20*/  ISETP.GT.AND P4, PT, R10.reuse, RZ, P0 ;  /* 0x000000ff0a00720c */ /* 0x040fe20000784270 */
[--C-:B------:R-:W-:Y:S01]  /*4a30*/  @P3 IMAD.MOV.U32 R7, RZ, RZ, R17.reuse ;  /* 0x000000ffff073224 */ /* 0x100fe200078e0011 */
[----:B------:R-:W-:Y:S01]  /*4a40*/  ISETP.GT.AND P1, PT, R10, 0x8, P1 ;  /* 0x000000080a00780c */ /* 0x000fe20000f24270 */
[----:B------:R-:W-:Y:S01]  /*4a50*/  FMUL R34, R34, R0 ;  /* 0x0000000022227220 */ /* 0x000fe20000400000 */
[----:B------:R-:W-:Y:S01]  /*4a60*/  F2FP.F16.F32.PACK_AB R26, RZ, R26 ;  /* 0x0000001aff1a723e */ /* 0x000fe200000000ff */
[-C--:B------:R-:W-:Y:S01]  /*4a70*/  FMUL R35, R35, R0.reuse ;  /* 0x0000000023237220 */ /* 0x080fe20000400000 */
[----:B------:R-:W-:Y:S01]  /*4a80*/  F2FP.F16.F32.PACK_AB R27, RZ, R27 ;  /* 0x0000001bff1b723e */ /* 0x000fe200000000ff */
[----:B------:R-:W-:Y:S01]  /*4a90*/  FMUL R36, R36, R0 ;  /* 0x0000000024247220 */ /* 0x000fe20000400000 */
[----:B------:R-:W-:Y:S01]  /*4aa0*/  F2FP.F16.F32.PACK_AB R28, RZ, R28 ;  /* 0x0000001cff1c723e */ /* 0x000fe200000000ff */
[----:B------:R-:W-:Y:S01]  /*4ab0*/  @P2 STG.E.U16 desc[UR12][R16.64], R26 ;  /* 0x0000001a10002986 */ /* 0x000fe2000c10150c */
[----:B------:R-:W-:Y:S01]  /*4ac0*/  F2FP.F16.F32.PACK_AB R29, RZ, R29 ;  /* 0x0000001dff1d723e */ /* 0x000fe200000000ff */
[-C--:B------:R-:W-:Y:S01]  /*4ad0*/  FMUL R37, R37, R0.reuse ;  /* 0x0000000025257220 */ /* 0x080fe20000400000 */
[----:B------:R-:W-:Y:S01]  /*4ae0*/  ISETP.GT.AND P2, PT, R10, 0x8, P0 ;  /* 0x000000080a00780c */ /* 0x000fe20000744270 */
[----:B------:R0:W-:Y:S01]  /*4af0*/  @P3 STG.E.U16 desc[UR12][R6.64+0x2], R27 ;  /* 0x0000021b06003986 */ /* 0x0001e2000c10150c */
[C---:B------:R-:W-:Y:S01]  /*4b00*/  ISETP.GT.AND P3, PT, R3.reuse, 0x10, PT ;  /* 0x000000100300780c */ /* 0x040fe20003f64270 */
[----:B------:R-:W-:Y:S01]  /*4b10*/  FMUL R38, R38, R0 ;  /* 0x0000000026267220 */ /* 0x000fe20000400000 */
[----:B------:R-:W-:Y:S01]  /*4b20*/  F2FP.F16.F32.PACK_AB R30, RZ, R30 ;  /* 0x0000001eff1e723e */ /* 0x000fe200000000ff */
[----:B------:R-:W-:Y:S01]  /*4b30*/  @P5 STG.E.U16 desc[UR12][R4.64+0x10], R28 ;  /* 0x0000101c04005986 */ /* 0x000fe2000c10150c */
[----:B------:R-:W-:Y:S01]  /*4b40*/  ISETP.GT.AND P0, PT, R3, 0x11, PT ;  /* 0x000000110300780c */ /* 0x000fe20003f04270 */
[-C--:B------:R-:W-:Y:S01]  /*4b50*/  FMUL R39, R39, R0.reuse ;  /* 0x0000000027277220 */ /* 0x080fe20000400000 */
[----:B------:R-:W-:Y:S01]  /*4b60*/  F2FP.F16.F32.PACK_AB R31, RZ, R31 ;  /* 0x0000001fff1f723e */ /* 0x000fe200000000ff */
[----:B------:R-:W-:Y:S01]  /*4b70*/  @P4 STG.E.U16 desc[UR12][R4.64+0x12], R29 ;  /* 0x0000121d04004986 */ /* 0x000fe2000c10150c */
[----:B------:R-:W-:Y:S01]  /*4b80*/  ISETP.GT.AND P4, PT, R10, RZ, P3 ;  /* 0x000000ff0a00720c */ /* 0x000fe20001f84270 */
[----:B------:R-:W-:Y:S01]  /*4b90*/  FMUL R40, R40, R0 ;  /* 0x0000000028287220 */ /* 0x000fe20000400000 */
[C---:B------:R-:W-:Y:S01]  /*4ba0*/  ISETP.GT.AND P3, PT, R10.reuse, 0x8, P3 ;  /* 0x000000080a00780c */ /* 0x040fe20001f64270 */
[--C-:B0-----:R-:W-:Y:S01]  /*4bb0*/  @P1 IMAD.MOV.U32 R6, RZ, RZ, R16.reuse ;  /* 0x000000ffff061224 */ /* 0x101fe200078e0010 */
[----:B------:R-:W-:Y:S01]  /*4bc0*/  ISETP.GT.AND P5, PT, R10, RZ, P0 ;  /* 0x000000ff0a00720c */ /* 0x000fe200007a4270 */
[--C-:B------:R-:W-:Y:S01]  /*4bd0*/  @P1 IMAD.MOV.U32 R7, RZ, RZ, R17.reuse ;  /* 0x000000ffff071224 */ /* 0x100fe200078e0011 */
[----:B------:R-:W-:Y:S01]  /*4be0*/  F2FP.F16.F32.PACK_AB R32, RZ, R32 ;  /* 0x00000020ff20723e */ /* 0x000fe200000000ff */
[-C--:B------:R-:W-:Y:S01]  /*4bf0*/  FMUL R41, R41, R0.reuse ;  /* 0x0000000029297220 */ /* 0x080fe20000400000 */
[----:B------:R-:W-:Y:S01]  /*4c00*/  F2FP.F16.F32.PACK_AB R33, RZ, R33 ;  /* 0x00000021ff21723e */ /* 0x000fe200000000ff */
[-C--:B------:R-:W-:Y:S01]  /*4c10*/  FMUL R42, R42, R0.reuse ;  /* 0x000000002a2a7220 */ /* 0x080fe20000400000 */
[----:B------:R0:W-:Y:S01]  /*4c20*/  @P1 STG.E.U16 desc[UR12][R6.64+0x10], R30 ;  /* 0x0000101e06001986 */ /* 0x0001e2000c10150c */
[----:B------:R-:W-:Y:S01]  /*4c30*/  ISETP.GT.AND P1, PT, R10, 0x8, P0 ;  /* 0x000000080a00780c */ /* 0x000fe20000724270 */
[----:B------:R-:W-:Y:S01]  /*4c40*/  FMUL R43, R43, R0 ;  /* 0x000000002b2b7220 */ /* 0x000fe20000400000 */
[----:B------:R-:W-:Y:S01]  /*4c50*/  F2FP.F16.F32.PACK_AB R34, RZ, R34 ;  /* 0x00000022ff22723e */ /* 0x000fe200000000ff */
[-C--:B------:R-:W-:Y:S01]  /*4c60*/  FMUL R44, R44, R0.reuse ;  /* 0x000000002c2c7220 */ /* 0x080fe20000400000 */
[----:B------:R-:W-:Y:S01]  /*4c70*/  F2FP.F16.F32.PACK_AB R35, RZ, R35 ;  /* 0x00000023ff23723e */ /* 0x000fe200000000ff */
[-C--:B------:R-:W-:Y:S01]  /*4c80*/  FMUL R45, R45, R0.reuse ;  /* 0x000000002d2d7220 */ /* 0x080fe20000400000 */
[----:B------:R-:W-:Y:S01]  /*4c90*/  ISETP.GT.AND P0, PT, R3, 0x19, PT ;  /* 0x000000190300780c */ /* 0x000fe20003f04270 */
[----:B------:R-:W-:Y:S01]  /*4ca0*/  FMUL R46, R46, R0 ;  /* 0x000000002e2e7220 */ /* 0x000fe20000400000 */
[----:B------:R-:W-:Y:S01]  /*4cb0*/  F2FP.F16.F32.PACK_AB R36, RZ, R36 ;  /* 0x00000024ff24723e */ /* 0x000fe200000000ff */
[----:B------:R-:W-:Y:S01]  /*4cc0*/  FMUL R47, R47, R0 ;  /* 0x000000002f2f7220 */ /* 0x000fe20000400000 */
[----:B------:R-:W-:Y:S01]  /*4cd0*/  F2FP.F16.F32.PACK_AB R37, RZ, R37 ;  /* 0x00000025ff25723e */ /* 0x000fe200000000ff */
[--C-:B0-----:R-:W-:Y:S01]  /*4ce0*/  @P2 IMAD.MOV.U32 R6, RZ, RZ, R16.reuse ;  /* 0x000000ffff062224 */ /* 0x101fe200078e0010 */
[----:B------:R-:W-:Y:S01]  /*4cf0*/  F2FP.F16.F32.PACK_AB R38, RZ, R38 ;  /* 0x00000026ff26723e */ /* 0x000fe200000000ff */
[--C-:B------:R-:W-:Y:S01]  /*4d00*/  @P2 IMAD.MOV.U32 R7, RZ, RZ, R17.reuse ;  /* 0x000000ffff072224 */ /* 0x100fe200078e0011 */
[----:B------:R-:W-:Y:S01]  /*4d10*/  F2FP.F16.F32.PACK_AB R39, RZ, R39 ;  /* 0x00000027ff27723e */ /* 0x000fe200000000ff */
[----:B------:R-:W-:Y:S01]  /*4d20*/  FMUL R48, R48, R0 ;  /* 0x0000000030307220 */ /* 0x000fe20000400000 */
[----:B------:R-:W-:Y:S01]  /*4d30*/  F2FP.F16.F32.PACK_AB R40, RZ, R40 ;  /* 0x00000028ff28723e */ /* 0x000fe200000000ff */
[-C--:B------:R-:W-:Y:S01]  /*4d40*/  FMUL R49, R49, R0.reuse ;  /* 0x0000000031317220 */ /* 0x080fe20000400000 */
[----:B------:R0:W-:Y:S01]  /*4d50*/  @P2 STG.E.U16 desc[UR12][R6.64+0x12], R31 ;  /* 0x0000121f06002986 */ /* 0x0001e2000c10150c */
[----:B------:R-:W-:Y:S01]  /*4d60*/  ISETP.GT.AND P2, PT, R3, 0x18, PT ;  /* 0x000000180300780c */ /* 0x000fe20003f44270 */
[-C--:B------:R-:W-:Y:S01]  /*4d70*/  FMUL R50, R50, R0.reuse ;  /* 0x0000000032327220 */ /* 0x080fe20000400000 */
[----:B------:R-:W-:Y:S01]  /*4d80*/  F2FP.F16.F32.PACK_AB R41, RZ, R41 ;  /* 0x00000029ff29723e */ /* 0x000fe200000000ff */
[----:B------:R-:W-:Y:S01]  /*4d90*/  @P4 STG.E.U16 desc[UR12][R4.64+0x20], R32 ;  /* 0x0000202004004986 */ /* 0x000fe2000c10150c */
[C---:B------:R-:W-:Y:S01]  /*4da0*/  ISETP.GT.AND P4, PT, R10.reuse, RZ, P2 ;  /* 0x000000ff0a00720c */ /* 0x040fe20001784270 */
[-C--:B------:R-:W-:Y:S01]  /*4db0*/  FMUL R51, R51, R0.reuse ;  /* 0x0000000033337220 */ /* 0x080fe20000400000 */
[C---:B------:R-:W-:Y:S01]  /*4dc0*/  ISETP.GT.AND P2, PT, R10.reuse, 0x8, P2 ;  /* 0x000000080a00780c */ /* 0x040fe20001744270 */
[----:B------:R-:W-:Y:S01]  /*4dd0*/  @P5 STG.E.U16 desc[UR12][R4.64+0x22], R33 ;  /* 0x0000222104005986 */ /* 0x000fe2000c10150c */
[----:B------:R-:W-:Y:S01]  /*4de0*/  ISETP.GT.AND P5, PT, R10, RZ, P0 ;  /* 0x000000ff0a00720c */ /* 0x000fe200007a4270 */
[----:B------:R-:W-:Y:S01]  /*4df0*/  FMUL R52, R52, R0 ;  /* 0x0000000034347220 */ /* 0x000fe20000400000 */
[----:B------:R-:W-:Y:S01]  /*4e00*/  F2FP.F16.F32.PACK_AB R42, RZ, R42 ;  /* 0x0000002aff2a723e */ /* 0x000fe200000000ff */
[--C-:B0-----:R-:W-:Y:S01]  /*4e10*/  @P3 IMAD.MOV.U32 R6, RZ, RZ, R16.reuse ;  /* 0x000000ffff063224 */ /* 0x101fe200078e0010 */
[----:B------:R-:W-:Y:S01]  /*4e20*/  F2FP.F16.F32.PACK_AB R43, RZ, R43 ;  /* 0x0000002bff2b723e */ /* 0x000fe200000000ff */
[--C-:B------:R-:W-:Y:S01]  /*4e30*/  @P3 IMAD.MOV.U32 R7, RZ, RZ, R17.reuse ;  /* 0x000000ffff073224 */ /* 0x100fe200078e0011 */
[----:B------:R-:W-:Y:S01]  /*4e40*/  F2FP.F16.F32.PACK_AB R44, RZ, R44 ;  /* 0x0000002cff2c723e */ /* 0x000fe200000000ff */
[-C--:B------:R-:W-:Y:S01]  /*4e50*/  FMUL R53, R53, R0.reuse ;  /* 0x0000000035357220 */ /* 0x080fe20000400000 */
[----:B------:R-:W-:Y:S01]  /*4e60*/  F2FP.F16.F32.PACK_AB R45, RZ, R45 ;  /* 0x0000002dff2d723e */ /* 0x000fe200000000ff */
[-C--:B------:R-:W-:Y:S01]  /*4e70*/  FMUL R54, R54, R0.reuse ;  /* 0x0000000036367220 */ /* 0x080fe20000400000 */
[----:B------:R0:W-:Y:S01]  /*4e80*/  @P3 STG.E.U16 desc[UR12][R6.64+0x20], R34 ;  /* 0x0000202206003986 */ /* 0x0001e2000c10150c */
[----:B------:R-:W-:Y:S01]  /*4e90*/  ISETP.GT.AND P3, PT, R3, 0x20, PT ;  /* 0x000000200300780c */ /* 0x000fe20003f64270 */
[----:B------:R-:W-:Y:S01]  /*4ea0*/  FMUL R55, R55, R0 ;  /* 0x0000000037377220 */ /* 0x000fe20000400000 */
[----:B------:R-:W-:Y:S01]  /*4eb0*/  F2FP.F16.F32.PACK_AB R46, RZ, R46 ;  /* 0x0000002eff2e723e */ /* 0x000fe200000000ff */
[-C--:B------:R-:W-:Y:S01]  /*4ec0*/  FMUL R56, R56, R0.reuse ;  /* 0x0000000038387220 */ /* 0x080fe20000400000 */
[----:B------:R-:W-:Y:S01]  /*4ed0*/  F2FP.F16.F32.PACK_AB R47, RZ, R47 ;  /* 0x0000002fff2f723e */ /* 0x000fe200000000ff */
[----:B------:R-:W-:Y:S01]  /*4ee0*/  FMUL R57, R57, R0 ;  /* 0x0000000039397220 */ /* 0x000fe20000400000 */
[----:B------:R-:W-:Y:S01]  /*4ef0*/  F2FP.F16.F32.PACK_AB R48, RZ, R48 ;  /* 0x00000030ff30723e */ /* 0x000fe200000000ff */
[-C--:B------:R-:W-:Y:S01]  /*4f00*/  FMUL R58, R58, R0.reuse ;  /* 0x000000003a3a7220 */ /* 0x080fe20000400000 */
[----:B------:R-:W-:Y:S01]  /*4f10*/  F2FP.F16.F32.PACK_AB R49, RZ, R49 ;  /* 0x00000031ff31723e */ /* 0x000fe200000000ff */
        /* <DEDUP_REMOVED lines=10> */
[----:B------:R-:W-:Y:S01]  /*4fc0*/  ISETP.GT.AND P1, PT, R10, 0x8, P0 ;  /* 0x000000080a00780c */ /* 0x000fe20000724270 */
[-C--:B------:R-:W-:Y:S01]  /*4fd0*/  FMUL R62, R62, R0.reuse ;  /* 0x000000003e3e7220 */ /* 0x080fe20000400000 */
[----:B------:R-:W-:Y:S01]  /*4fe0*/  ISETP.GT.AND P0, PT, R3, 0x21, PT ;  /* 0x000000210300780c */ /* 0x000fe20003f04270 */
        /* <DEDUP_REMOVED lines=65> */
[----:B0-----:R-:W-:Y:S01]  /*5400*/  @P1 IMAD.MOV.U32 R6, RZ, RZ, R16 ;  /* 0x000000ffff061224 */ /* 0x001fe200078e0010 */
[----:B------:R-:W-:Y:S01]  /*5410*/  F2FP.F16.F32.PACK_AB R75, RZ, R75 ;  /* 0x0000004bff4b723e */ /* 0x000fe200000000ff */
[----:B------:R-:W-:Y:S01]  /*5420*/  @P1 IMAD.MOV.U32 R7, RZ, RZ, R17 ;  /* 0x000000ffff071224 */ /* 0x000fe200078e0011 */
        /* <DEDUP_REMOVED lines=10> */
[----:B------:R-:W-:Y:S01]  /*54d0*/  FMUL R0, R87, R0 ;  /* 0x0000000057007220 */ /* 0x000fe20000400000 */
[C---:B------:R-:W-:Y:S01]  /*54e0*/  ISETP.GT.AND P3, PT, R10.reuse, 0x8, P3 ;  /* 0x000000080a00780c */ /* 0x040fe20001f64270 */
[----:B------:R-:W-:Y:S01]  /*54f0*/  @P5 STG.E.U16 desc[UR12][R4.64+0x52], R45 ;  /* 0x0000522d04005986 */ /* 0x000fe2000c10150c */
[----:B------:R-:W-:-:S02]  /*5500*/  ISETP.GT.AND P5, PT, R10, RZ, P0 ;  /* 0x000000ff0a00720c */ /* 0x000fc400007a4270 */
[----:B------:R-:W-:Y:S01]  /*5510*/  F2FP.F16.F32.PACK_AB R78, RZ, R78 ;  /* 0x0000004eff4e723e */ /* 0x000fe200000000ff */
[----:B0-----:R-:W-:Y:S01]  /*5520*/  @P2 IMAD.MOV.U32 R6, RZ, RZ, R16 ;  /* 0x000000ffff062224 */ /* 0x001fe200078e0010 */
[----:B------:R-:W-:Y:S01]  /*5530*/  F2FP.F16.F32.PACK_AB R79, RZ, R79 ;  /* 0x0000004fff4f723e */ /* 0x000fe200000000ff */
[----:B------:R-:W-:Y:S01]  /*5540*/  @P2 IMAD.MOV.U32 R7, RZ, RZ, R17 ;  /* 0x000000ffff072224 */ /* 0x000fe200078e0011 */
[----:B------:R-:W-:Y:S02]  /*5550*/  F2FP.F16.F32.PACK_AB R80, RZ, R80 ;  /* 0x00000050ff50723e */ /* 0x000fe400000000ff */
[----:B------:R-:W-:Y:S02]  /*5560*/  F2FP.F16.F32.PACK_AB R81, RZ, R81 ;  /* 0x00000051ff51723e */ /* 0x000fe400000000ff */
[----:B------:R0:W-:Y:S01]  /*5570*/  @P2 STG.E.U16 desc[UR12][R6.64+0x50], R46 ;  /* 0x0000502e06002986 */ /* 0x0001e2000c10150c */
[----:B------:R-:W-:Y:S02]  /*5580*/  ISETP.GT.AND P2, PT, R3, 0x38, PT ;  /* 0x000000380300780c */ /* 0x000fe40003f44270 */
[----:B------:R-:W-:-:S02]  /*5590*/  F2FP.F16.F32.PACK_AB R82, RZ, R82 ;  /* 0x00000052ff52723e */ /* 0x000fc400000000ff */
[----:B------:R-:W-:Y:S02]  /*55a0*/  F2FP.F16.F32.PACK_AB R83, RZ, R83 ;  /* 0x00000053ff53723e */ /* 0x000fe400000000ff */
[----:B------:R-:W-:Y:S02]  /*55b0*/  F2FP.F16.F32.PACK_AB R84, RZ, R84 ;  /* 0x00000054ff54723e */ /* 0x000fe400000000ff */
[----:B------:R-:W-:Y:S02]  /*55c0*/  F2FP.F16.F32.PACK_AB R85, RZ, R85 ;  /* 0x00000055ff55723e */ /* 0x000fe400000000ff */
[----:B------:R-:W-:Y:S01]  /*55d0*/  F2FP.F16.F32.PACK_AB R86, RZ, R86 ;  /* 0x00000056ff56723e */ /* 0x000fe200000000ff */
[----:B0-----:R-:W-:Y:S02]  /*55e0*/  @P1 IMAD.MOV.U32 R6, RZ, RZ, R16 ;  /* 0x000000ffff061224 */ /* 0x001fe400078e0010 */
[----:B------:R-:W-:-:S05]  /*55f0*/  @P1 IMAD.MOV.U32 R7, RZ, RZ, R17 ;  /* 0x000000ffff071224 */ /* 0x000fca00078e0011 */
[----:B------:R0:W-:Y:S01]  /*5600*/  @P1 STG.E.U16 desc[UR12][R6.64+0x52], R47 ;  /* 0x0000522f06001986 */ /* 0x0001e2000c10150c */
[C---:B------:R-:W-:Y:S02]  /*5610*/  ISETP.GT.AND P1, PT, R10.reuse, 0x8, P0 ;  /* 0x000000080a00780c */ /* 0x040fe40000724270 */
[----:B------:R-:W-:Y:S01]  /*5620*/  ISETP.GT.AND P0, PT, R3, 0x39, PT ;  /* 0x000000390300780c */ /* 0x000fe20003f04270 */
[----:B------:R-:W-:Y:S01]  /*5630*/  @P4 STG.E.U16 desc[UR12][R4.64+0x60], R48 ;  /* 0x0000603004004986 */ /* 0x000fe2000c10150c */
[C---:B------:R-:W-:Y:S02]  /*5640*/  ISETP.GT.AND P4, PT, R10.reuse, RZ, P2 ;  /* 0x000000ff0a00720c */ /* 0x040fe40001784270 */
[C---:B------:R-:W-:Y:S01]  /*5650*/  ISETP.GT.AND P2, PT, R10.reuse, 0x8, P2 ;  /* 0x000000080a00780c */ /* 0x040fe20001744270 */
[----:B------:R-:W-:Y:S01]  /*5660*/  @P5 STG.E.U16 desc[UR12][R4.64+0x62], R49 ;  /* 0x0000623104005986 */ /* 0x000fe2000c10150c */
[----:B------:R-:W-:Y:S01]  /*5670*/  ISETP.GT.AND P5, PT, R10, RZ, P0 ;  /* 0x000000ff0a00720c */ /* 0x000fe200007a4270 */
[----:B0-----:R-:W-:-:S02]  /*5680*/  @P3 IMAD.MOV.U32 R6, RZ, RZ, R16 ;  /* 0x000000ffff063224 */ /* 0x001fc400078e0010 */
[----:B------:R-:W-:-:S05]  /*5690*/  @P3 IMAD.MOV.U32 R7, RZ, RZ, R17 ;  /* 0x000000ffff073224 */ /* 0x000fca00078e0011 */
[----:B------:R0:W-:Y:S01]  /*56a0*/  @P3 STG.E.U16 desc[UR12][R6.64+0x60], R50 ;  /* 0x0000603206003986 */ /* 0x0001e2000c10150c */
[----:B------:R-:W-:Y:S01]  /*56b0*/  ISETP.GT.AND P3, PT, R3, 0x40, PT ;  /* 0x000000400300780c */ /* 0x000fe20003f64270 */
        /* <DEDUP_REMOVED lines=37> */
[C---:B------:R-:W-:Y:S02]  /*5910*/  ISETP.GT.AND P5, PT, R10.reuse, RZ, P0 ;  /* 0x000000ff0a00720c */ /* 0x040fe400007a4270 */
[----:B------:R-:W-:Y:S01]  /*5920*/  ISETP.GT.AND P0, PT, R10, 0x8, P0 ;  /* 0x000000080a00780c */ /* 0x000fe20000704270 */
[----:B0-----:R-:W-:-:S02]  /*5930*/  @P2 IMAD.MOV.U32 R6, RZ, RZ, R16 ;  /* 0x000000ffff062224 */ /* 0x001fc400078e0010 */
[----:B------:R-:W-:-:S05]  /*5940*/  @P2 IMAD.MOV.U32 R7, RZ, RZ, R17 ;  /* 0x000000ffff072224 */ /* 0x000fca00078e0011 */
[----:B------:R0:W-:Y:S01]  /*5950*/  @P2 STG.E.U16 desc[UR12][R6.64+0x90], R62 ;  /* 0x0000903e06002986 */ /* 0x0001e2000c10150c */
[----:B------:R-:W-:Y:S01]  /*5960*/  ISETP.GT.AND P2, PT, R3, 0x59, PT ;  /* 0x000000590300780c */ /* 0x000fe20003f44270 */
[----:B0-----:R-:W-:Y:S02]  /*5970*/  @P1 IMAD.MOV.U32 R6, RZ, RZ, R16 ;  /* 0x000000ffff061224 */ /* 0x001fe400078e0010 */
[----:B------:R-:W-:-:S05]  /*5980*/  @P1 IMAD.MOV.U32 R7, RZ, RZ, R17 ;  /* 0x000000ffff071224 */ /* 0x000fca00078e0011 */
[----:B------:R0:W-:Y:S01]  /*5990*/  @P1 STG.E.U16 desc[UR12][R6.64+0x92], R63 ;  /* 0x0000923f06001986 */ /* 0x0001e2000c10150c */
[----:B------:R-:W-:-:S03]  /*59a0*/  ISETP.GT.AND P1, PT, R3, 0x58, PT ;  /* 0x000000580300780c */ /* 0x000fc60003f24270 */
[----:B------:R-:W-:Y:S01]  /*59b0*/  @P4 STG.E.U16 desc[UR12][R4.64+0xa0], R64 ;  /* 0x0000a04004004986 */ /* 0x000fe2000c10150c */
[C---:B------:R-:W-:Y:S02]  /*59c0*/  ISETP.GT.AND P4, PT, R10.reuse, RZ, P1 ;  /* 0x000000ff0a00720c */ /* 0x040fe40000f84270 */
[C---:B------:R-:W-:Y:S01]  /*59d0*/  ISETP.GT.AND P1, PT, R10.reuse, 0x8, P1 ;  /* 0x000000080a00780c */ /* 0x040fe20000f24270 */
[----:B------:R-:W-:Y:S01]  /*59e0*/  @P5 STG.E.U16 desc[UR12][R4.64+0xa2], R65 ;  /* 0x0000a24104005986 */ /* 0x000fe2000c10150c */
[C---:B------:R-:W-:Y:S02]  /*59f0*/  ISETP.GT.AND P5, PT, R10.reuse, RZ, P2 ;  /* 0x000000ff0a00720c */ /* 0x040fe400017a4270 */
[----:B------:R-:W-:Y:S01]  /*5a00*/  ISETP.GT.AND P2, PT, R10, 0x8, P2 ;  /* 0x000000080a00780c */ /* 0x000fe20001744270 */
[----:B0-----:R-:W-:Y:S02]  /*5a10*/  @P3 IMAD.MOV.U32 R6, RZ, RZ, R16 ;  /* 0x000000ffff063224 */ /* 0x001fe400078e0010 */
        /* <DEDUP_REMOVED lines=15> */
[----:B------:R0:W-:Y:S02]  /*5b10*/  @P1 STG.E.U16 desc[UR12][R6.64+0xb0], R70 ;  /* 0x0000b04606001986 */ /* 0x0001e4000c10150c */
[----:B0-----:R-:W-:Y:S02]  /*5b20*/  @P2 IMAD.MOV.U32 R6, RZ, RZ, R16 ;  /* 0x000000ffff062224 */ /* 0x001fe400078e0010 */
[----:B------:R-:W-:-:S05]  /*5b30*/  @P2 IMAD.MOV.U32 R7, RZ, RZ, R17 ;  /* 0x000000ffff072224 */ /* 0x000fca00078e0011 */
[----:B------:R0:W-:Y:S01]  /*5b40*/  @P2 STG.E.U16 desc[UR12][R6.64+0xb2], R71 ;  /* 0x0000b24706002986 */ /* 0x0001e2000c10150c */
[----:B------:R-:W-:-:S03]  /*5b50*/  ISETP.GT.AND P2, PT, R3, 0x71, PT ;  /* 0x000000710300780c */ /* 0x000fc60003f44270 */
[----:B------:R-:W-:Y:S01]  /*5b60*/  @P4 STG.E.U16 desc[UR12][R4.64+0xc0], R72 ;  /* 0x0000c04804004986 */ /* 0x000fe2000c10150c */
[----:B------:R-:W-:-:S03]  /*5b70*/  ISETP.GT.AND P4, PT, R3, 0x68, PT ;  /* 0x000000680300780c */ /* 0x000fc60003f84270 */
[----:B------:R-:W-:Y:S01]  /*5b80*/  @P5 STG.E.U16 desc[UR12][R4.64+0xc2], R73 ;  /* 0x0000c24904005986 */ /* 0x000fe2000c10150c */
[----:B------:R-:W-:Y:S02]  /*5b90*/  ISETP.GT.AND P5, PT, R3, 0x69, PT ;  /* 0x000000690300780c */ /* 0x000fe40003fa4270 */
[C---:B------:R-:W-:Y:S01]  /*5ba0*/  ISETP.GT.AND P1, PT, R10.reuse, RZ, P4 ;  /* 0x000000ff0a00720c */ /* 0x040fe20002724270 */
[----:B0-----:R-:W-:Y:S01]  /*5bb0*/  @P3 IMAD.MOV.U32 R6, RZ, RZ, R16 ;  /* 0x000000ffff063224 */ /* 0x001fe200078e0010 */
[C---:B------:R-:W-:Y:S01]  /*5bc0*/  ISETP.GT.AND P6, PT, R10.reuse, RZ, P5 ;  /* 0x000000ff0a00720c */ /* 0x040fe20002fc4270 */
[----:B------:R-:W-:Y:S01]  /*5bd0*/  @P3 IMAD.MOV.U32 R7, RZ, RZ, R17 ;  /* 0x000000ffff073224 */ /* 0x000fe200078e0011 */
[----:B------:R-:W-:-:S04]  /*5be0*/  ISETP.GT.AND P4, PT, R10, 0x8, P4 ;  /* 0x000000080a00780c */ /* 0x000fc80002784270 */
[----:B------:R0:W-:Y:S01]  /*5bf0*/  @P3 STG.E.U16 desc[UR12][R6.64+0xc0], R74 ;  /* 0x0000c04a06003986 */ /* 0x0001e2000c10150c */
[----:B------:R-:W-:-:S06]  /*5c00*/  ISETP.GT.AND P3, PT, R3, 0x70, PT ;  /* 0x000000700300780c */ /* 0x000fcc0003f64270 */
[----:B------:R-:W-:Y:S02]  /*5c10*/  @P6 IMAD.MOV.U32 R2, RZ, RZ, R4 ;  /* 0x000000ffff026224 */ /* 0x000fe400078e0004 */
[----:B0-----:R-:W-:Y:S02]  /*5c20*/  @P0 IMAD.MOV.U32 R6, RZ, RZ, R16 ;  /* 0x000000ffff060224 */ /* 0x001fe400078e0010 */
[----:B------:R-:W-:-:S05]  /*5c30*/  @P0 IMAD.MOV.U32 R7, RZ, RZ, R17 ;  /* 0x000000ffff070224 */ /* 0x000fca00078e0011 */
[----:B------:R-:W-:Y:S01]  /*5c40*/  @P0 STG.E.U16 desc[UR12][R6.64+0xc2], R75 ;  /* 0x0000c24b06000986 */ /* 0x000fe2000c10150c */
[----:B------:R-:W-:-:S03]  /*5c50*/  ISETP.GT.AND P0, PT, R3, 0x79, PT ;  /* 0x000000790300780c */ /* 0x000fc60003f04270 */
[----:B------:R-:W-:Y:S01]  /*5c60*/  @P1 STG.E.U16 desc[UR12][R4.64+0xd0], R76 ;  /* 0x0000d04c04001986 */ /* 0x000fe2000c10150c */
[----:B------:R-:W-:Y:S01]  /*5c70*/  ISETP.GT.AND P1, PT, R3, 0x78, PT ;  /* 0x000000780300780c */ /* 0x000fe20003f24270 */
[----:B------:R-:W-:-:S05]  /*5c80*/  @P6 IMAD.MOV.U32 R3, RZ, RZ, R5 ;  /* 0x000000ffff036224 */ /* 0x000fca00078e0005 */
[----:B------:R0:W-:Y:S01]  /*5c90*/  @P6 STG.E.U16 desc[UR12][R2.64+0xd2], R77 ;  /* 0x0000d24d02006986 */ /* 0x0001e2000c10150c */
[C---:B------:R-:W-:Y:S02]  /*5ca0*/  ISETP.GT.AND P6, PT, R10.reuse, 0x8, P5 ;  /* 0x000000080a00780c */ /* 0x040fe40002fc4270 */
[C---:B------:R-:W-:Y:S02]  /*5cb0*/  ISETP.GT.AND P5, PT, R10.reuse, RZ, P3 ;  /* 0x000000ff0a00720c */ /* 0x040fe40001fa4270 */
[----:B------:R-:W-:Y:S01]  /*5cc0*/  ISETP.GT.AND P3, PT, R10, 0x8, P3 ;  /* 0x000000080a00780c */ /* 0x000fe20001f64270 */
[----:B0-----:R-:W-:Y:S02]  /*5cd0*/  @P4 IMAD.MOV.U32 R2, RZ, RZ, R16 ;  /* 0x000000ffff024224 */ /* 0x001fe400078e0010 */
[----:B------:R-:W-:-:S05]  /*5ce0*/  @P4 IMAD.MOV.U32 R3, RZ, RZ, R17 ;  /* 0x000000ffff034224 */ /* 0x000fca00078e0011 */
[----:B------:R0:W-:Y:S01]  /*5cf0*/  @P4 STG.E.U16 desc[UR12][R2.64+0xd0], R78 ;  /* 0x0000d04e02004986 */ /* 0x0001e2000c10150c */
        /* <DEDUP_REMOVED lines=14> */
[----:B------:R0:W-:Y:S02]  /*5de0*/  @P4 STG.E.U16 desc[UR12][R2.64+0xe2], R81 ;  /* 0x0000e25102004986 */ /* 0x0001e4000c10150c */
        /* <DEDUP_REMOVED lines=8> */
[----:B------:R0:W-:Y:S04]  /*5e70*/  @P5 STG.E.U16 desc[UR12][R2.64+0xf0], R84 ;  /* 0x0000f05402005986 */ /* 0x0001e8000c10150c */
[----:B------:R1:W-:Y:S01]  /*5e80*/  @P6 STG.E.U16 desc[UR12][R4.64+0xf2], R85 ;  /* 0x0000f25504006986 */ /* 0x0003e2000c10150c */
[----:B0-----:R-:W-:Y:S02]  /*5e90*/  @P1 IMAD.MOV.U32 R2, RZ, RZ, R16 ;  /* 0x000000ffff021224 */ /* 0x001fe400078e0010 */
[----:B------:R-:W-:-:S05]  /*5ea0*/  @P1 IMAD.MOV.U32 R3, RZ, RZ, R17 ;  /* 0x000000ffff031224 */ /* 0x000fca00078e0011 */
[----:B------:R1:W-:Y:S01]  /*5eb0*/  @P1 STG.E.U16 desc[UR12][R2.64+0xf0], R86 ;  /* 0x0000f05602001986 */ /* 0x0003e2000c10150c */
[----:B------:R-:W-:Y:S05]  /*5ec0*/  @!P0 EXIT ;  /* 0x000000000000894d */ /* 0x000fea0003800000 */
[----:B------:R-:W-:-:S05]  /*5ed0*/  F2FP.F16.F32.PACK_AB R0, RZ, R0 ;  /* 0x00000000ff00723e */ /* 0x000fca00000000ff */
[----:B------:R-:W-:Y:S01]  /*5ee0*/  STG.E.U16 desc[UR12][R16.64+0xf2], R0 ;  /* 0x0000f20010007986 */ /* 0x000fe2000c10150c */
[----:B------:R-:W-:Y:S05]  /*5ef0*/  EXIT ;  /* 0x000000000000794d */ /* 0x000fea0003800000 */
.L_x_14:
[----:B------:R-:W-:-:S13]  /*5f00*/  ISETP.NE.AND P0, PT, R8, RZ, PT ;  /* 0x000000ff0800720c */ /* 0x000fda0003f05270 */
[----:B------:R-:W-:Y:S05]  /*5f10*/  @P0 EXIT ;  /* 0x000000000000094d */ /* 0x000fea0003800000 */
[----:B------:R-:W-:-:S13]  /*5f20*/  ELECT P0, URZ, PT ;  /* 0x00000000003f782f */ /* 0x000fda0003800000 */
[----:B------:R-:W-:Y:S05]  /*5f30*/  @!P0 BRA `(.L_x_153) ;  /* 0x00000008000c8947 */ /* 0x000fea0003800000 */
[----:B------:R-:W-:-:S13]  /*5f40*/  ISETP.GE.AND P0, PT, R6, 0x1, PT ;  /* 0x000000010600780c */ /* 0x000fda0003f06270 */
[----:B------:R-:W-:Y:S05]  /*5f50*/  @!P0 BRA `(.L_x_153) ;  /* 0x0000000800048947 */ /* 0x000fea0003800000 */
[----:B------:R-:W2:Y:S01]  /*5f60*/  S2R R14, SR_CgaCtaId ;  /* 0x00000000000e7919 */ /* 0x000ea20000008800 */
[----:B------:R-:W-:Y:S01]  /*5f70*/  IMAD.SHL.U32 R21, R11, 0x40, RZ ;  /* 0x000000400b157824 */ /* 0x000fe200078e00ff */
[----:B------:R-:W-:Y:S01]  /*5f80*/  ULDC UR4, c[0x0][0x384] ;  /* 0x0000e10000047ab9 */ /* 0x000fe20000000800 */
[----:B------:R-:W-:Y:S01]  /*5f90*/  LOP3.LUT P0, RZ, R10, 0x1f, RZ, 0xc0, !PT ;  /* 0x0000001f0aff7812 */ /* 0x000fe2000780c0ff */
[----:B------:R-:W-:Y:S01]  /*5fa0*/  ULDC UR5, c[0x0][0x388] ;  /* 0x0000e20000057ab9 */ /* 0x000fe20000000800 */
[----:B------:R-:W-:Y:S01]  /*5fb0*/  IMAD.HI.U32 R3, R21, UR4, RZ ;  /* 0x0000000415037c27 */ /* 0x000fe2000f8e00ff */
[C---:B------:R-:W-:Y:S02]  /*5fc0*/  ISETP.NE.AND P1, PT, R12.reuse, RZ, PT ;  /* 0x000000ff0c00720c */ /* 0x040fe40003f25270 */
[----:B------:R-:W-:Y:S02]  /*5fd0*/  CS2R R8, SRZ ;  /* 0x0000000000087805 */ /* 0x000fe4000001ff00 */
[----:B------:R-:W-:Y:S01]  /*5fe0*/  ISETP.NE.OR P0, PT, R12, RZ, !P0 ;  /* 0x000000ff0c00720c */ /* 0x000fe20004705670 */
[----:B------:R-:W-:Y:S01]  /*5ff0*/  VIADD R25, R6, 0x1 ;  /* 0x0000000106197836 */ /* 0x000fe20000000000 */
[----:B------:R-:W-:Y:S01]  /*6000*/  LOP3.LUT R24, R4, 0x2, RZ, 0xfc, !PT ;  /* 0x0000000204187812 */ /* 0x000fe200078efcff */
[----:B------:R-:W-:Y:S01]  /*6010*/  IMAD.MOV.U32 R5, RZ, RZ, 0x1 ;  /* 0x00000001ff057424 */ /* 0x000fe200078e00ff */
[----:B------:R-:W-:Y:S01]  /*6020*/  CS2R R10, SRZ ;  /* 0x00000000000a7805 */ /* 0x000fe2000001ff00 */
[----:B------:R-:W-:Y:S01]  /*6030*/  IMAD.MOV.U32 R7, RZ, RZ, RZ ;  /* 0x000000ffff077224 */ /* 0x000fe200078e00ff */
[----:B------:R-:W-:Y:S01]  /*6040*/  SHF.R.U32.HI R3, RZ, UR5, R3 ;  /* 0x00000005ff037c19 */ /* 0x000fe20008011603 */
[----:B--2--5:R-:W-:-:S05]  /*6050*/  IMAD.SHL.U32 R0, R14, 0x40, RZ ;  /* 0x000000400e007824 */ /* 0x024fca00078e00ff */
[----:B------:R-:W-:-:S05]  /*6060*/  LOP3.LUT R0, R0, 0x40, RZ, 0xc0, !PT ;  /* 0x0000004000007812 */ /* 0x000fca00078ec0ff */
[----:B---3--:R-:W-:Y:S02]  /*6070*/  IMAD R2, R13, 0x80, R0 ;  /* 0x000000800d027824 */ /* 0x008fe400078e0200 */
[----:B------:R-:W-:-:S07]  /*6080*/  IMAD.SHL.U32 R0, R14, 0x800, RZ ;  /* 0x000008000e007824 */ /* 0x000fce00078e00ff */
.L_x_157:
[----:B------:R-:W0:Y:S01]  /*6090*/  S2R R13, SR_CgaCtaId ;  /* 0x00000000000d7919 */ /* 0x000e220000008800 */
[----:B------:R-:W-:-:S04]  /*60a0*/  MOV R12, 0x400 ;  /* 0x00000400000c7802 */ /* 0x000fc80000000f00 */
[----:B0-----:R-:W-:Y:S02]  /*60b0*/  LEA R20, R13, R12, 0x18 ;  /* 0x0000000c0d147211 */ /* 0x001fe400078ec0ff */
[----:B------:R-:W-:-:S03]  /*60c0*/  SHF.L.U32 R12, R5, 0x1f, RZ ;  /* 0x0000001f050c7819 */ /* 0x000fc600000006ff */
[----:B------:R-:W-:-:S07]  /*60d0*/  IMAD R15, R7, 0x8, R20 ;  /* 0x00000008070f7824 */ /* 0x000fce00078e0214 */
.L_x_154:
[----:B0-----:R0:W1:Y:S02]  /*60e0*/  SYNCS.PHASECHK.TRANS64.TRYWAIT P2, [R15+URZ+0x36090], R12 ;  /* 0x0360900c0f0075a7 */ /* 0x001064000804017f */
[----:B-1----:R-:W-:Y:S05]  /*60f0*/  @!P2 NANOSLEEP.SYNCS 0x989680 ;  /* 0x009896800000a95d */ /* 0x002fea0003900000 */
[----:B------:R-:W1:Y:S02]  /*6100*/  @!P2 SYNCS.PHASECHK.TRANS64 P2, [R15+URZ+0x36090], R12 ;  /* 0x0360900c0f00a5a7 */ /* 0x000e64000804007f */
[----:B-1----:R-:W-:Y:S05]  /*6110*/  @!P2 BRA `(.L_x_154) ;  /* 0xfffffffc00f0a947 */ /* 0x002fea000383ffff */
[----:B0-----:R-:W0:Y:S02]  /*6120*/  @!P1 LDC R12, c[0x0][0x580] ;  /* 0x00016000ff0c9b82 */ /* 0x001e240000000800 */
[----:B0-----:R0:W-:Y:S02]  /*6130*/  @!P1 SYNCS.ARRIVE.TRANS64 RZ, [R15+URZ+0x36000], R12 ;  /* 0x0360000c0fff99a7 */ /* 0x0011e4000800003f */
[----:B0-----:R-:W-:-:S04]  /*6140*/  PRMT R12, R24, 0x9910, RZ ;  /* 0x00009910180c7816 */ /* 0x001fc800000000ff */
[----:B------:R-:W-:-:S13]  /*6150*/  ISETP.NE.AND P2, PT, R12, 0x2, PT ;  /* 0x000000020c00780c */ /* 0x000fda0003f45270 */
[----:B------:R-:W-:Y:S05]  /*6160*/  @P2 BRA `(.L_x_155) ;  /* 0x0000000000042947 */ /* 0x000fea0003800000 */
[----:B------:R-:W-:Y:S01]  /*6170*/  BPT.TRAP 0x1 ;  /* 0x000000040000795c */ /* 0x000fe20000300000 */
.L_x_155:
[----:B------:R-:W-:Y:S05]  /*6180*/  @P0 BRA `(.L_x_156) ;  /* 0x0000000000040947 */ /* 0x000fea0003800000 */
[----:B------:R-:W-:Y:S01]  /*6190*/  BPT.TRAP 0x1 ;  /* 0x000000040000795c */ /* 0x000fe20000300000 */
.L_x_156:
[----:B------:R-:W0:Y:S01]  /*61a0*/  LDC R16, c[0x0][0x380] ;  /* 0x0000e000ff107b82 */ /* 0x000e220000000800 */
[----:B------:R-:W-:Y:S01]  /*61b0*/  R2UR UR4, R3 ;  /* 0x00000000030472ca */ /* 0x000fe200000e0000 */
[----:B------:R-:W-:Y:S01]  /*61c0*/  ULDC UR16, c[0x0][0x38c] ;  /* 0x0000e30000107ab9 */ /* 0x000fe20000000800 */
[----:B------:R-:W-:Y:S01]  /*61d0*/  R2UR UR14, R21 ;  /* 0x00000000150e72ca */ /* 0x000fe200000e0000 */
[----:B------:R-:W-:Y:S01]  /*61e0*/  UISETP.NE.AND UP0, UPT, UR16, 0x1, UPT ;  /* 0x000000011000788c */ /* 0x000fe2000bf05270 */
[----:B------:R-:W-:Y:S01]  /*61f0*/  R2UR UR17, R15 ;  /* 0x000000000f1172ca */ /* 0x000fe200000e0000 */
[----:B------:R-:W-:Y:S01]  /*6200*/  IMAD.SHL.U32 R15, R7, 0x1000, RZ ;  /* 0x00001000070f7824 */ /* 0x000fe200078e00ff */
[----:B------:R-:W-:Y:S01]  /*6210*/  ULDC UR24, c[0x0][0x398] ;  /* 0x0000e60000187ab9 */ /* 0x000fe20000000800 */
[----:B------:R-:W1:Y:S01]  /*6220*/  LDC.64 R12, c[0x0][0x3f8] ;  /* 0x0000fe00ff0c7b82 */ /* 0x000e620000000a00 */
[----:B------:R-:W-:Y:S01]  /*6230*/  R2UR UR18, R10 ;  /* 0x000000000a1272ca */ /* 0x000fe200000e0000 */
[----:B------:R-:W-:Y:S01]  /*6240*/  ULDC UR13, c[0x0][0x3ec] ;  /* 0x0000fb00000d7ab9 */ /* 0x000fe20000000800 */
[----:B------:R-:W-:Y:S01]  /*6250*/  VIADD R25, R25, 0xffffffff ;  /* 0xffffffff19197836 */ /* 0x000fe20000000000 */
[----:B------:R-:W-:Y:S01]  /*6260*/  ULDC.64 UR28, c[0x0][0x198] ;  /* 0x00006600001c7ab9 */ /* 0x000fe20000000a00 */
[----:B------:R-:W-:Y:S01]  /*6270*/  ULDC.64 UR20, c[0x0][0x3f0] ;  /* 0x0000fc0000147ab9 */ /* 0x000fe20000000a00 */
[----:B------:R-:W-:Y:S01]  /*6280*/  VIADD R7, R7, 0x1 ;  /* 0x0000000107077836 */ /* 0x000fe20000000000 */
[----:B------:R-:W-:Y:S01]  /*6290*/  @UP0 ULDC.64 UR8, c[0x0][0x390] ;  /* 0x0000e40000080ab9 */ /* 0x000fe20000000a00 */
[----:B------:R-:W1:Y:S01]  /*62a0*/  LDC.64 R18, c[0x0][0x3d0] ;  /* 0x0000f400ff127b82 */ /* 0x000e620000000a00 */
[----:B------:R-:W-:Y:S01]  /*62b0*/  ISETP.GT.AND P6, PT, R25, 0x1, PT ;  /* 0x000000011900780c */ /* 0x000fe20003fc4270 */
[----:B------:R-:W-:Y:S01]  /*62c0*/  UIADD3 UR17, UR17, 0x36000, URZ ;  /* 0x0003600011117890 */ /* 0x000fe2000fffe03f */
[C---:B------:R-:W-:Y:S01]  /*62d0*/  ISETP.NE.AND P5, PT, R7.reuse, 0x12, PT ;  /* 0x000000120700780c */ /* 0x040fe20003fa5270 */
[----:B------:R-:W-:Y:S01]  /*62e0*/  UMOV UR30, 0x30000 ;  /* 0x00030000001e7882 */ /* 0x000fe20000000000 */
[----:B------:R-:W-:Y:S01]  /*62f0*/  UMOV UR26, 0x0 ;  /* 0x00000000001a7882 */ /* 0x000fe20000000000 */
[----:B------:R-:W-:Y:S01]  /*6300*/  USHF.L.U32 UR18, UR18, 0x5, URZ ;  /* 0x0000000512127899 */ /* 0x000fe2000800063f */
[----:B------:R-:W-:Y:S01]  /*6310*/  SEL R7, R7, RZ, P5 ;  /* 0x000000ff07077207 */ /* 0x000fe20002800000 */
[----:B------:R-:W2:Y:S01]  /*6320*/  LDC R17, c[0x0][0x400] ;  /* 0x00010000ff117b82 */ /* 0x000ea20000000800 */
[----:B0-----:R-:W-:Y:S01]  /*6330*/  ISETP.NE.AND P2, PT, R16, 0x1, PT ;  /* 0x000000011000780c */ /* 0x001fe20003f45270 */
[----:B------:R-:W-:-:S06]  /*6340*/  UMOV UR27, 0x10000000 ;  /* 0x10000000001b7882 */ /* 0x000fcc0000000000 */
[----:B------:R-:W0:Y:S06]  /*6350*/  LDC.64 R22, c[0x0][0x3e0] ;  /* 0x0000f800ff167b82 */ /* 0x000e2c0000000a00 */
[----:B------:R-:W-:Y:S01]  /*6360*/  @P2 IMAD.U32 R14, RZ, RZ, UR4 ;  /* 0x00000004ff0e2e24 */ /* 0x000fe2000f8e00ff */
[----:B------:R-:W-:Y:S01]  /*6370*/  ULDC.64 UR4, c[0x0][0x3c8] ;  /* 0x0000f20000047ab9 */ /* 0x000fe20000000a00 */
[----:B-1----:R-:W-:Y:S02]  /*6380*/  IMAD R13, R9, R18, R13 ;  /* 0x00000012090d7224 */ /* 0x002fe400078e020d */
[----:B------:R-:W-:Y:S01]  /*6390*/  IMAD R12, R11, UR5, R12 ;  /* 0x000000050b0c7c24 */ /* 0x000fe2000f8e020c */
[----:B------:R-:W-:Y:S01]  /*63a0*/  @P2 R2UR UR14, R14 ;  /* 0x000000000e0e22ca */ /* 0x000fe200000e0000 */
[----:B------:R-:W-:Y:S01]  /*63b0*/  VIADD R14, R10, 0x1 ;  /* 0x000000010a0e7836 */ /* 0x000fe20000000000 */
[----:B------:R-:W-:Y:S01]  /*63c0*/  LOP3.LUT R10, R15, 0x800, R0, 0xf8, !PT ;  /* 0x000008000f0a7812 */ /* 0x000fe200078ef800 */
[----:B------:R-:W-:-:S02]  /*63d0*/  IMAD.IADD R18, R20, 0x1, R15 ;  /* 0x0000000114127824 */ /* 0x000fc400078e020f */
[----:B------:R-:W-:Y:S01]  /*63e0*/  VIADD R15, R11, 0x1 ;  /* 0x000000010b0f7836 */ /* 0x000fe20000000000 */
[----:B------:R-:W-:Y:S01]  /*63f0*/  ISETP.NE.AND P2, PT, R14, UR15, PT ;  /* 0x0000000f0e007c0c */ /* 0x000fe2000bf45270 */
[----:B------:R-:W-:Y:S02]  /*6400*/  IMAD R20, R10, 0x2, R20 ;  /* 0x000000020a147824 */ /* 0x000fe400078e0214 */
[----:B------:R-:W-:Y:S02]  /*6410*/  IMAD.U32 R13, R13, 0x20, R12 ;  /* 0x000000200d0d7824 */ /* 0x000fe400078e000c */
[----:B--2---:R-:W-:Y:S01]  /*6420*/  IMAD R10, R8, R19, R17 ;  /* 0x00000013080a7224 */ /* 0x004fe200078e0211 */
[----:B------:R-:W-:Y:S01]  /*6430*/  R2UR UR23, R20 ;  /* 0x00000000141772ca */ /* 0x000fe200000e0000 */
[----:B------:R-:W-:Y:S01]  /*6440*/  UIMAD.WIDE.U32 UR6, UR14, UR8, URZ ;  /* 0x000000080e0672a5 */ /* 0x000fe2000f8e003f */
[----:B------:R-:W-:Y:S01]  /*6450*/  VIADD R12, R9, 0x1 ;  /* 0x00000001090c7836 */ /* 0x000fe20000000000 */
[----:B------:R-:W-:Y:S01]  /*6460*/  UIADD3 UR6, -UR14, URZ, URZ ;  /* 0x0000003f0e067290 */ /* 0x000fe2000fffe13f */
[----:B------:R-:W-:Y:S01]  /*6470*/  IMAD.U32 R10, R10, 0x400, R13 ;  /* 0x000004000a0a7824 */ /* 0x000fe200078e000d */
[----:B------:R-:W-:Y:S01]  /*6480*/  UMOV UR5, UR14 ;  /* 0x0000000e00057c82 */ /* 0x000fe20008000000 */
[----:B------:R-:W-:Y:S01]  /*6490*/  @UP0 USHF.R.U32.HI UR5, URZ, UR9, UR7 ;  /* 0x000000093f050299 */ /* 0x000fe20008011607 */
[----:B------:R-:W-:Y:S01]  /*64a0*/  @P2 IMAD.MOV R15, RZ, RZ, R11 ;  /* 0x000000ffff0f2224 */ /* 0x000fe200078e020b */
[----:B------:R-:W-:Y:S01]  /*64b0*/  UISETP.NE.AND UP0, UPT, UR24, 0x1, UPT ;  /* 0x000000011800788c */ /* 0x000fe2000bf05270 */
[----:B------:R-:W-:Y:S01]  /*64c0*/  IMAD R16, R16, UR6, R21 ;  /* 0x0000000610107c24 */ /* 0x000fe2000f8e0215 */
[----:B------:R-:W-:Y:S01]  /*64d0*/  R2UR UR25, R10 ;  /* 0x000000000a1972ca */ /* 0x000fe200000e0000 */
[----:B------:R-:W-:Y:S01]  /*64e0*/  ULDC.64 UR8, c[0x0][0x3c0] ;  /* 0x0000f00000087ab9 */ /* 0x000fe20000000a00 */
[----:B0-----:R-:W-:Y:S01]  /*64f0*/  ISETP.NE.AND P3, PT, R15, R22, PT ;  /* 0x000000160f00720c */ /* 0x001fe20003f65270 */
[----:B------:R-:W-:Y:S01]  /*6500*/  UMOV UR22, UR5 ;  /* 0x0000000500167c82 */ /* 0x000fe20008000000 */
[----:B------:R-:W-:Y:S01]  /*6510*/  R2UR UR19, R16 ;  /* 0x00000000101372ca */ /* 0x000fe200000e0000 */
[----:B------:R-:W-:Y:S01]  /*6520*/  UIADD3 UR7, -UR5, URZ, URZ ;  /* 0x0000003f05077290 */ /* 0x000fe2000fffe13f */
[----:B------:R-:W-:Y:S01]  /*6530*/  SEL R10, RZ, 0x1, P5 ;  /* 0x00000001ff0a7807 */ /* 0x000fe20002800000 */
[----:B------:R-:W-:Y:S01]  /*6540*/  UIADD3 UR6, UP1, UR28, 0xf0, URZ ;  /* 0x000000f01c067890 */ /* 0x000fe2000ff3e03f */
[----:B------:R-:W-:Y:S01]  /*6550*/  VIADD R13, R8, 0x1 ;  /* 0x00000001080d7836 */ /* 0x000fe20000000000 */
[----:B------:R-:W-:Y:S01]  /*6560*/  @UP0 ULDC UR10, c[0x0][0x39c] ;  /* 0x0000e700000a0ab9 */ /* 0x000fe20000000800 */
[----:B------:R-:W-:Y:S01]  /*6570*/  @UP0 ULDC UR12, c[0x0][0x3a0] ;  /* 0x0000e800000c0ab9 */ /* 0x000fe20000000800 */
[----:B------:R-:W-:Y:S01]  /*6580*/  UIMAD.WIDE.U32 UR10, UR5, UR10, URZ ;  /* 0x0000000a050a72a5 */ /* 0x000fe2000f8e003f */
[----:B------:R-:W-:Y:S01]  /*6590*/  LOP3.LUT R5, R5, R10, RZ, 0x3c, !PT ;  /* 0x0000000a05057212 */ /* 0x000fe200078e3cff */
[----:B------:R-:W-:Y:S01]  /*65a0*/  UIMAD UR7, UR16, UR7, UR14 ;  /* 0x00000007100772a4 */ /* 0x000fe2000f8e020e */
[----:B------:R-:W-:Y:S01]  /*65b0*/  R2UR UR16, R18 ;  /* 0x00000000121072ca */ /* 0x000fe200000e0000 */
[----:B------:R-:W-:Y:S01]  /*65c0*/  @UP0 USHF.R.U32.HI UR22, URZ, UR12, UR11 ;  /* 0x0000000c3f160299 */ /* 0x000fe2000801160b */
[----:B------:R-:W-:Y:S01]  /*65d0*/  @P3 IMAD.MOV R12, RZ, RZ, R9 ;  /* 0x000000ffff0c3224 */ /* 0x000fe200078e0209 */
[----:B------:R-:W-:Y:S01]  /*65e0*/  UIMAD UR19, UR19, UR8, UR13 ;  /* 0x00000008131372a4 */ /* 0x000fe2000f8e020d */
[----:B------:R-:W-:Y:S01]  /*65f0*/  R2UR UR12, R11 ;  /* 0x000000000b0c72ca */ /* 0x000fe200000e0000 */
[----:B------:R-:W-:Y:S01]  /*6600*/  UIADD3 UR8, -UR22, URZ, URZ ;  /* 0x0000003f16087290 */ /* 0x000fe2000fffe13f */
[----:B------:R-:W-:Y:S01]  /*6610*/  R2UR UR13, R9 ;  /* 0x00000000090d72ca */ /* 0x000fe200000e0000 */
[----:B------:R-:W-:Y:S01]  /*6620*/  UIADD3 UR28, UP2, UR28, 0x270, URZ ;  /* 0x000002701c1c7890 */ /* 0x000fe2000ff5e03f */
[----:B------:R-:W-:Y:S01]  /*6630*/  ISETP.NE.AND P4, PT, R12, R23, PT ;  /* 0x000000170c00720c */ /* 0x000fe20003f85270 */
[----:B------:R-:W-:Y:S01]  /*6640*/  UIMAD UR5, UR24, UR8, UR5 ;  /* 0x00000008180572a4 */ /* 0x000fe2000f8e0205 */
[----:B------:R-:W-:Y:S01]  /*6650*/  R2UR UR11, R2 ;  /* 0x00000000020b72ca */ /* 0x000fe200000e0000 */
[----:B------:R-:W-:Y:S01]  /*6660*/  UIMAD UR20, UR7, UR9, UR20 ;  /* 0x00000009071472a4 */ /* 0x000fe2000f8e0214 */
[----:B------:R-:W-:Y:S01]  /*6670*/  R2UR UR14, R8 ;  /* 0x00000000080e72ca */ /* 0x000fe200000e0000 */
[----:B------:R-:W-:Y:S01]  /*6680*/  UIMAD UR21, UR5, UR4, UR21 ;  /* 0x00000004051572a4 */ /* 0x000fe2000f8e0215 */
[----:B------:R-:W-:Y:S01]  /*6690*/  SEL R10, R14, RZ, P2 ;  /* 0x000000ff0e0a7207 */ /* 0x000fe20001000000 */
[----:B------:R-:W-:Y:S01]  /*66a0*/  UIADD3.X UR7, URZ, UR29, URZ, UP1, !UPT ;  /* 0x0000001d3f077290 */ /* 0x000fe20008ffe43f */
[----:B------:R-:W-:Y:S01]  /*66b0*/  SEL R11, R15, RZ, P3 ;  /* 0x000000ff0f0b7207 */ /* 0x000fe20001800000 */
[----:B------:R-:W-:Y:S01]  /*66c0*/  UPRMT UR4, UR25, 0x5410, URZ ;  /* 0x0000541019047896 */ /* 0x000fe2000800003f */
[----:B------:R-:W-:Y:S01]  /*66d0*/  SEL R9, R12, RZ, P4 ;  /* 0x000000ff0c097207 */ /* 0x000fe20002000000 */
[----:B------:R-:W-:-:S02]  /*66e0*/  UIADD3 UR8, UR23, 0x12000, URZ ;  /* 0x0001200017087890 */ /* 0x000fc4000fffe03f */
[----:B------:R-:W-:Y:S01]  /*66f0*/  UIADD3.X UR29, URZ, UR29, URZ, UP2, !UPT ;  /* 0x0000001d3f1d7290 */ /* 0x000fe200097fe43f */
[----:B------:R-:W-:Y:S01]  /*6700*/  @P4 IMAD.MOV R13, RZ, RZ, R8 ;  /* 0x000000ffff0d4224 */ /* 0x000fe200078e0208 */
[----:B------:R-:W-:Y:S01]  /*6710*/  UMOV UR9, UR17 ;  /* 0x0000001100097c82 */ /* 0x000fe20008000000 */
[----:B------:R-:W-:Y:S02]  /*6720*/  UMOV UR10, UR18 ;  /* 0x00000012000a7c82 */ /* 0x000fe40008000000 */
[----:B------:R0:W-:Y:S01]  /*6730*/  UTMALDG.5D.IM2COL [UR16], [UR6], UR4 ;  /* 0x00000010060073b4 */ /* 0x0001e20008060004 */
[----:B------:R-:W-:-:S03]  /*6740*/  IMAD.MOV.U32 R8, RZ, RZ, R13 ;  /* 0x000000ffff087224 */ /* 0x000fc600078e000d */
[----:B------:R0:W-:Y:S02]  /*6750*/  UTMALDG.5D.MULTICAST [UR8], [UR28], UR30, desc[UR26] ;  /* 0x00001a081c0073b4 */ /* 0x0001e4000802181e */
[----:B0-----:R-:W-:Y:S05]  /*6760*/  @P6 BRA `(.L_x_157) ;  /* 0xfffffff800486947 */ /* 0x001fea000383ffff */
.L_x_153:
[----:B------:R-:W-:Y:S01]  /*6770*/  ISETP.GE.U32.AND P2, PT, R6, 0x12, PT ;  /* 0x000000120600780c */ /* 0x000fe20003f46070 */
[----:B------:R-:W-:Y:S05]  /*6780*/  WARPSYNC.ALL ;  /* 0x0000000000007948 */ /* 0x000fea0003800000 */
[----:B------:R-:W-:-:S07]  /*6790*/  ELECT P1, URZ, PT ;  /* 0x00000000003f782f */ /* 0x000fce0003820000 */
[----:B---3-5:R-:W-:-:S05]  /*67a0*/  @P2 IMAD.WIDE.U32 R2, R6, 0x38e38e39, RZ ;  /* 0x38e38e3906022825 */ /* 0x028fca00078e00ff */
[----:B--2---:R-:W-:-:S04]  /*67b0*/  @P2 SHF.R.U32.HI R0, RZ, 0x2, R3 ;  /* 0x00000002ff002819 */ /* 0x004fc80000011603 */
[----:B------:R-:W-:-:S04]  /*67c0*/  @P2 LOP3.LUT R0, R0, 0x1, RZ, 0xc0, !PT ;  /* 0x0000000100002812 */ /* 0x000fc800078ec0ff */
[----:B------:R-:W-:Y:S01]  /*67d0*/  @P2 ISETP.NE.U32.AND P0, PT, R0, 0x1, PT ;  /* 0x000000010000280c */ /* 0x000fe20003f05070 */
[----:B------:R-:W-:-:S12]  /*67e0*/  @!P1 EXIT ;  /* 0x000000000000994d */ /* 0x000fd80003800000 */
[----:B------:R-:W-:Y:S02]  /*67f0*/  LOP3.LUT R4, R4, 0x2, RZ, 0xfc, !PT ;  /* 0x0000000204047812 */ /* 0x000fe400078efcff */
[----:B------:R-:W-:Y:S02]  /*6800*/  @P2 ISETP.NE.U32.AND.EX P0, PT, RZ, RZ, PT, P0 ;  /* 0x000000ffff00220c */ /* 0x000fe40003f05100 */
[----:B------:R-:W-:Y:S01]  /*6810*/  ISETP.NE.AND P1, PT, R4, 0x3, PT ;  /* 0x000000030400780c */ /* 0x000fe20003f25270 */
[----:B------:R-:W-:Y:S01]  /*6820*/  IMAD.MOV.U32 R4, RZ, RZ, 0x1 ;  /* 0x00000001ff047424 */ /* 0x000fe200078e00ff */
[----:B------:R-:W-:-:S11]  /*6830*/  @P2 SEL R4, RZ, 0x1, !P0 ;  /* 0x00000001ff042807 */ /* 0x000fd60004000000 */
[----:B------:R-:W-:Y:S05]  /*6840*/  @!P1 BRA `(.L_x_158) ;  /* 0x0000000000049947 */ /* 0x000fea0003800000 */
[----:B------:R-:W-:Y:S01]  /*6850*/  BPT.TRAP 0x1 ;  /* 0x000000040000795c */ /* 0x000fe20000300000 */
.L_x_158:
[----:B------:R-:W0:Y:S01]  /*6860*/  S2R R5, SR_CgaCtaId ;  /* 0x0000000000057919 */ /* 0x000e220000008800 */
[----:B------:R-:W-:Y:S01]  /*6870*/  IMAD.WIDE.U32 R2, R6, 0x38e38e39, RZ ;  /* 0x38e38e3906027825 */ /* 0x000fe200078e00ff */
[----:B------:R-:W-:-:S04]  /*6880*/  MOV R0, 0x400 ;  /* 0x0000040000007802 */ /* 0x000fc80000000f00 */
[----:B------:R-:W-:-:S05]  /*6890*/  SHF.R.U32.HI R3, RZ, 0x2, R3 ;  /* 0x00000002ff037819 */ /* 0x000fca0000011603 */
[----:B------:R-:W-:Y:S01]  /*68a0*/  IMAD R3, R3, -0x12, R6 ;  /* 0xffffffee03037824 */ /* 0x000fe200078e0206 */
[----:B0-----:R-:W-:Y:S02]  /*68b0*/  LEA R0, R5, R0, 0x18 ;  /* 0x0000000005007211 */ /* 0x001fe400078ec0ff */
[----:B------:R-:W-:-:S03]  /*68c0*/  SHF.L.U32 R5, R4, 0x1f, RZ ;  /* 0x0000001f04057819 */ /* 0x000fc600000006ff */
[----:B------:R-:W-:-:S04]  /*68d0*/  VIADD R0, R0, 0x36090 ;  /* 0x0003609000007836 */ /* 0x000fc80000000000 */
[----:B------:R-:W-:-:S07]  /*68e0*/  IMAD R2, R3, 0x8, R0 ;  /* 0x0000000803027824 */ /* 0x000fce00078e0200 */
.L_x_159:
[----:B0-----:R0:W1:Y:S02]  /*68f0*/  SYNCS.PHASECHK.TRANS64.TRYWAIT P0, [R2+URZ], R5 ;  /* 0x00000005020075a7 */ /* 0x001064000800017f */
[----:B-1----:R-:W-:Y:S05]  /*6900*/  @!P0 NANOSLEEP.SYNCS 0x989680 ;  /* 0x009896800000895d */ /* 0x002fea0003900000 */
[----:B------:R-:W1:Y:S02]  /*6910*/  @!P0 SYNCS.PHASECHK.TRANS64 P0, [R2+URZ], R5 ;  /* 0x00000005020085a7 */ /* 0x000e64000800007f */
[----:B-1----:R-:W-:Y:S05]  /*6920*/  @!P0 BRA `(.L_x_159) ;  /* 0xfffffffc00f08947 */ /* 0x002fea000383ffff */
[----:B------:R-:W-:-:S05]  /*6930*/  VIADD R3, R3, 0x1 ;  /* 0x0000000103037836 */ /* 0x000fca0000000000 */
[----:B------:R-:W-:-:S04]  /*6940*/  ISETP.NE.AND P0, PT, R3, 0x12, PT ;  /* 0x000000120300780c */ /* 0x000fc80003f05270 */
[----:B0-----:R-:W-:Y:S02]  /*6950*/  SEL R5, RZ, 0x1, P0 ;  /* 0x00000001ff057807 */ /* 0x001fe40000000000 */
[----:B------:R-:W-:Y:S02]  /*6960*/  SEL R3, R3, RZ, P0 ;  /* 0x000000ff03037207 */ /* 0x000fe40000000000 */
[----:B------:R-:W-:-:S03]  /*6970*/  LOP3.LUT R7, R4, R5, RZ, 0x3c, !PT ;  /* 0x0000000504077212 */ /* 0x000fc600078e3cff */
[----:B------:R-:W-:Y:S01]  /*6980*/  IMAD R2, R3, 0x8, R0 ;  /* 0x0000000803027824 */ /* 0x000fe200078e0200 */
[----:B------:R-:W-:-:S07]  /*6990*/  SHF.L.U32 R5, R7, 0x1f, RZ ;  /* 0x0000001f07057819 */ /* 0x000fce00000006ff */
.L_x_160:
        /* <DEDUP_REMOVED lines=11> */
.L_x_161:
        /* <DEDUP_REMOVED lines=11> */
.L_x_162:
        /* <DEDUP_REMOVED lines=11> */
.L_x_163:
        /* <DEDUP_REMOVED lines=11> */
.L_x_164:
        /* <DEDUP_REMOVED lines=11> */
.L_x_165:
        /* <DEDUP_REMOVED lines=11> */
.L_x_166:
        /* <DEDUP_REMOVED lines=11> */
.L_x_167:
        /* <DEDUP_REMOVED lines=11> */
.L_x_168:
        /* <DEDUP_REMOVED lines=11> */
.L_x_169:
        /* <DEDUP_REMOVED lines=11> */
.L_x_170:
        /* <DEDUP_REMOVED lines=11> */
.L_x_171:
        /* <DEDUP_REMOVED lines=11> */
.L_x_172:
        /* <DEDUP_REMOVED lines=11> */
.L_x_173:
        /* <DEDUP_REMOVED lines=11> */
.L_x_174:
        /* <DEDUP_REMOVED lines=11> */
.L_x_175:
        /* <DEDUP_REMOVED lines=11> */
.L_x_176:
[----:B0-----:R0:W1:Y:S02]  /*74a0*/  SYNCS.PHASECHK.TRANS64.TRYWAIT P0, [R3+URZ], R0 ;  /* 0x00000000030075a7 */ /* 0x001064000800017f */
[----:B-1----:R-:W-:Y:S05]  /*74b0*/  @!P0 NANOSLEEP.SYNCS 0x989680 ;  /* 0x009896800000895d */ /* 0x002fea0003900000 */
[----:B------:R-:W1:Y:S02]  /*74c0*/  @!P0 SYNCS.PHASECHK.TRANS64 P0, [R3+URZ], R0 ;  /* 0x00000000030085a7 */ /* 0x000e64000800007f */
[----:B-1----:R-:W-:Y:S05]  /*74d0*/  @P0 EXIT ;  /* 0x000000000000094d */ /* 0x002fea0003800000 */
[----:B------:R-:W-:Y:S05]  /*74e0*/  BRA `(.L_x_176) ;  /* 0xfffffffc00ec7947 */ /* 0x000fea000383ffff */
.L_x_177:
[----:B------:R-:W-:-:S00]  /*74f0*/  BRA `(.L_x_177) ;  /* 0xfffffffc00fc7947 */ /* 0x000fc0000383ffff */
[----:B------:R-:W-:-:S00]  /*7500*/  NOP ;  /* 0x0000000000007918 */ /* 0x000fc00000000000 */
[----:B------:R-:W-:-:S00]  /*7510*/  NOP ;  /* 0x0000000000007918 */ /* 0x000fc00000000000 */
[----:B------:R-:W-:-:S00]  /*7520*/  NOP ;  /* 0x0000000000007918 */ /* 0x000fc00000000000 */
[----:B------:R-:W-:-:S00]  /*7530*/  NOP ;  /* 0x0000000000007918 */ /* 0x000fc00000000000 */
[----:B------:R-:W-:-:S00]  /*7540*/  NOP ;  /* 0x0000000000007918 */ /* 0x000fc00000000000 */
[----:B------:R-:W-:-:S00]  /*7550*/  NOP ;  /* 0x0000000000007918 */ /* 0x000fc00000000000 */
[----:B------:R-:W-:-:S00]  /*7560*/  NOP ;  /* 0x0000000000007918 */ /* 0x000fc00000000000 */
[----:B------:R-:W-:-:S00]  /*7570*/  NOP ;  /* 0x0000000000007918 */ /* 0x000fc00000000000 */
.L_x_178:


//--------------------- .nv.shared._ZN7cutlass13device_kernelINS_4conv6kernel13ConvUniversalINS1_16ConvProblemShapeILNS1_8OperatorE0ELi3EEENS1_10collective14CollectiveConvINS1_46MainloopSm90TmaGmmaWarpSpecializedImplicitGemmILS5_0ELi18ELi3EN4cute5tupleIJNSA_1CILi2EEENSC_ILi1EEESE_EEENS1_36KernelImplicitTmaWarpSpecializedSm90ELi1EEENSB_IJNSC_ILi64EEENSC_ILi128EEENSB_IJNSC_ILi32EEEEEEEEENS_6half_tESN_NSA_8TiledMMAINSA_8MMA_AtomIJNSA_4SM904GMMA26MMA_64x128x16_F32F16F16_SSILNSR_5MajorE0ELST_0ELNSR_7ScaleInE1ELSU_1EEEEEENSA_6LayoutINSB_IJSE_SE_SE_EEENSB_IJNSC_ILi0EEESZ_SZ_EEEEENSB_IJNSA_10UnderscoreES12_S12_EEEEENS7_6detail26Sm90ImplicitGemmTileTraitsINSA_20SM90_TMA_LOAD_IM2COLENSA_14ComposedLayoutINSA_7SwizzleILi2ELi4ELi3EEENSA_18smem_ptr_flag_bitsILi16EEENSX_INSB_IJNSB_IJNSC_ILi8EEES1D_EEENSB_IJSK_SE_EEENSB_IJSE_NSC_ILi18EEEEEEEEENSB_IJNSB_IJSK_NSC_ILi256EEEEEENSB_IJSE_SZ_EEENSB_IJSZ_NSC_ILi2048EEEEEEEEEEEEEvEENS16_INSA_23SM90_TMA_LOAD_MULTICASTENS18_IS1A_S1C_NSX_INSB_IJNSB_IJS1D_NSC_ILi16EEEEEES1F_S1H_EEENSB_IJS1K_S1L_NSB_IJSZ_NSC_ILi4096EEEEEEEEEEEEEvEEEENS_8epilogue10collective6detail29Sm90TmaWarpSpecializedAdapterINS24_15DefaultEpilogueISN_NSB_IJNSB_IJllllEEESE_SZ_EEES29_NS23_6thread17LinearCombinationISN_Li1EffLNS2A_9ScaleType4KindE0ELNS_15FloatRoundStyleE2ESN_EENS_4gemm15EpilogueDefaultEEEEEvvEEEEvNT_6ParamsE --------------------------
	.section	.nv.shared._ZN7cutlass13device_kernelINS_4conv6kernel13ConvUniversalINS1_16ConvProblemShapeILNS1_8OperatorE0ELi3EEENS1_10collective14CollectiveConvINS1_46MainloopSm90TmaGmmaWarpSpecializedImplicitGemmILS5_0ELi18ELi3EN4cute5tupleIJNSA_1CILi2EEENSC_ILi1EEESE_EEENS1_36KernelImplicitTmaWarpSpecializedSm90ELi1EEENSB_IJNSC_ILi64EEENSC_ILi128EEENSB_IJNSC_ILi32EEEEEEEEENS_6half_tESN_NSA_8TiledMMAINSA_8MMA_AtomIJNSA_4SM904GMMA26MMA_64x128x16_F32F16F16_SSILNSR_5MajorE0ELST_0ELNSR_7ScaleInE1ELSU_1EEEEEENSA_6LayoutINSB_IJSE_SE_SE_EEENSB_IJNSC_ILi0EEESZ_SZ_EEEEENSB_IJNSA_10UnderscoreES12_S12_EEEEENS7_6detail26Sm90ImplicitGemmTileTraitsINSA_20SM90_TMA_LOAD_IM2COLENSA_14ComposedLayoutINSA_7SwizzleILi2ELi4ELi3EEENSA_18smem_ptr_flag_bitsILi16EEENSX_INSB_IJNSB_IJNSC_ILi8EEES1D_EEENSB_IJSK_SE_EEENSB_IJSE_NSC_ILi18EEEEEEEEENSB_IJNSB_IJSK_NSC_ILi256EEEEEENSB_IJSE_SZ_EEENSB_IJSZ_NSC_ILi2048EEEEEEEEEEEEEvEENS16_INSA_23SM90_TMA_LOAD_MULTICASTENS18_IS1A_S1C_NSX_INSB_IJNSB_IJS1D_NSC_ILi16EEEEEES1F_S1H_EEENSB_IJS1K_S1L_NSB_IJSZ_NSC_ILi4096EEEEEEEEEEEEEvEEEENS_8epilogue10collective6detail29Sm90TmaWarpSpecializedAdapterINS24_15DefaultEpilogueISN_NSB_IJNSB_IJllllEEESE_SZ_EEES29_NS23_6thread17LinearCombinationISN_Li1EffLNS2A_9ScaleType4KindE0ELNS_15FloatRoundStyleE2ESN_EENS_4gemm15EpilogueDefaultEEEEEvvEEEEvNT_6ParamsE,"aw",@nobits
	.sectionflags	@""
	.align	16
	.zero		1024


//--------------------- .nv.shared.reserved.0     --------------------------
	.section	.nv.shared.reserved.0,"aw",@nobits
	.weak		__nv_reservedSMEM_offset_0_alias
	.size		__nv_reservedSMEM_offset_0_alias, 0, 0
	.other		__nv_reservedSMEM_offset_0_alias,@"STO_CUDA_RESERVED_SHARED STV_DEFAULT"
__nv_reservedSMEM_offset_0_alias:
	.zero		0


//--------------------- .nv.global                --------------------------
	.section	.nv.global,"aw",@nobits
.nv.global:
	.type		_ZN39_INTERNAL_b75e8f2a_4_k_cu_d65cb12b_29454cute1_E,@object
	.size		_ZN39_INTERNAL_b75e8f2a_4_k_cu_d65cb12b_29454cute1_E,(_ZN39_INTERNAL_b75e8f2a_4_k_cu_d65cb12b_29454cuda3std3__45__cpo6cbeginE - _ZN39_INTERNAL_b75e8f2a_4_k_cu_d65cb12b_29454cute1_E)
_ZN39_INTERNAL_b75e8f2a_4_k_cu_d65cb12b_29454cute1_E:
	.zero		1
	.type		_ZN39_INTERNAL_b75e8f2a_4_k_cu_d65cb12b_29454cuda3std3__45__cpo6cbeginE,@object
	.size		_ZN39_INTERNAL_b75e8f2a_4_k_cu_d65cb12b_29454cuda3std3__45__cpo6cbeginE,(_ZN39_INTERNAL_b75e8f2a_4_k_cu_d65cb12b_29454cuda3std3__48in_placeE - _ZN39_INTERNAL_b75e8f2a_4_k_cu_d65cb12b_29454cuda3std3__45__cpo6cbeginE)
_ZN39_INTERNAL_b75e8f2a_4_k_cu_d65cb12b_29454cuda3std3__45__cpo6cbeginE:
	.zero		1
	.type		_ZN39_INTERNAL_b75e8f2a_4_k_cu_d65cb12b_29454cuda3std3__48in_placeE,@object
	.size		_ZN39_INTERNAL_b75e8f2a_4_k_cu_d65cb12b_29454cuda3std3__48in_placeE,(_ZN39_INTERNAL_b75e8f2a_4_k_cu_d65cb12b_29454cuda3std6ranges3__45__cpo9iter_moveE - _ZN39_INTERNAL_b75e8f2a_4_k_cu_d65cb12b_29454cuda3std3__48in_placeE)
_ZN39_INTERNAL_b75e8f2a_4_k_cu_d65cb12b_29454cuda3std3__48in_placeE:
	.zero		1
	.type		_ZN39_INTERNAL_b75e8f2a_4_k_cu_d65cb12b_29454cuda3std6ranges3__45__cpo9iter_moveE,@object
	.size		_ZN39_INTERNAL_b75e8f2a_4_k_cu_d65cb12b_29454cuda3std6ranges3__45__cpo9iter_moveE,(_ZN39_INTERNAL_b75e8f2a_4_k_cu_d65cb12b_29454cuda3std3__45__cpo5beginE - _ZN39_INTERNAL_b75e8f2a_4_k_cu_d65cb12b_29454cuda3std6ranges3__45__cpo9iter_moveE)
_ZN39_INTERNAL_b75e8f2a_4_k_cu_d65cb12b_29454cuda3std6ranges3__45__cpo9iter_moveE:
	.zero		1
	.type		_ZN39_INTERNAL_b75e8f2a_4_k_cu_d65cb12b_29454cuda3std3__45__cpo5beginE,@object
	.size		_ZN39_INTERNAL_b75e8f2a_4_k_cu_d65cb12b_29454cuda3std3__45__cpo5beginE,(_ZN39_INTERNAL_b75e8f2a_4_k_cu_d65cb12b_29454cuda3std3__441_GLOBAL__N__b75e8f2a_4_k_cu_d65cb12b_29456ignoreE - _ZN39_INTERNAL_b75e8f2a_4_k_cu_d65cb12b_29454cuda3std3__45__cpo5beginE)
_ZN39_INTERNAL_b75e8f2a_4_k_cu_d65cb12b_29454cuda3std3__45__cpo5beginE:
	.zero		1
	.type		_ZN39_INTERNAL_b75e8f2a_4_k_cu_d65cb12b_29454cuda3std3__441_GLOBAL__N__b75e8f2a_4_k_cu_d65cb12b_29456ignoreE,@object
	.size		_ZN39_INTERNAL_b75e8f2a_4_k_cu_d65cb12b_29454cuda3std3__441_GLOBAL__N__b75e8f2a_4_k_cu_d65cb12b_29456ignoreE,(_ZN39_INTERNAL_b75e8f2a_4_k_cu_d65cb12b_29454cute7productE - _ZN39_INTERNAL_b75e8f2a_4_k_cu_d65cb12b_29454cuda3std3__441_GLOBAL__N__b75e8f2a_4_k_cu_d65cb12b_29456ignoreE)
_ZN39_INTERNAL_b75e8f2a_4_k_cu_d65cb12b_29454cuda3std3__441_GLOBAL__N__b75e8f2a_4_k_cu_d65cb12b_29456ignoreE:
	.zero		1
	.type		_ZN39_INTERNAL_b75e8f2a_4_k_cu_d65cb12b_29454cute7productE,@object
	.size		_ZN39_INTERNAL_b75e8f2a_4_k_cu_d65cb12b_29454cute7productE,(_ZN39_INTERNAL_b75e8f2a_4_k_cu_d65cb12b_29454cuda3std3__45__cpo3endE - _ZN39_INTERNAL_b75e8f2a_4_k_cu_d65cb12b_29454cute7productE)
_ZN39_INTERNAL_b75e8f2a_4_k_cu_d65cb12b_29454cute7productE:
	.zero		1
	.type		_ZN39_INTERNAL_b75e8f2a_4_k_cu_d65cb12b_29454cuda3std3__45__cpo3endE,@object
	.size		_ZN39_INTERNAL_b75e8f2a_4_k_cu_d65cb12b_29454cuda3std3__45__cpo3endE,(_ZN39_INTERNAL_b75e8f2a_4_k_cu_d65cb12b_29454cuda3std3__419piecewise_constructE - _ZN39_INTERNAL_b75e8f2a_4_k_cu_d65cb12b_29454cuda3std3__45__cpo3endE)
_ZN39_INTERNAL_b75e8f2a_4_k_cu_d65cb12b_29454cuda3std3__45__cpo3endE:
	.zero		1
	.type		_ZN39_INTERNAL_b75e8f2a_4_k_cu_d65cb12b_29454cuda3std3__419piecewise_constructE,@object
	.size		_ZN39_INTERNAL_b75e8f2a_4_k_cu_d65cb12b_29454cuda3std3__419piecewise_constructE,(_ZN39_INTERNAL_b75e8f2a_4_k_cu_d65cb12b_29454cuda3std3__45__cpo4cendE - _ZN39_INTERNAL_b75e8f2a_4_k_cu_d65cb12b_29454cuda3std3__419piecewise_constructE)
_ZN39_INTERNAL_b75e8f2a_4_k_cu_d65cb12b_29454cuda3std3__419piecewise_constructE:
	.zero		1
	.type		_ZN39_INTERNAL_b75e8f2a_4_k_cu_d65cb12b_29454cuda3std3__45__cpo4cendE,@object
	.size		_ZN39_INTERNAL_b75e8f2a_4_k_cu_d65cb12b_29454cuda3std3__45__cpo4cendE,(_ZN39_INTERNAL_b75e8f2a_4_k_cu_d65cb12b_29454cuda3std6ranges3__45__cpo4swapE - _ZN39_INTERNAL_b75e8f2a_4_k_cu_d65cb12b_29454cuda3std3__45__cpo4cendE)
_ZN39_INTERNAL_b75e8f2a_4_k_cu_d65cb12b_29454cuda3std3__45__cpo4cendE:
	.zero		1
	.type		_ZN39_INTERNAL_b75e8f2a_4_k_cu_d65cb12b_29454cuda3std6ranges3__45__cpo4swapE,@object
	.size		_ZN39_INTERNAL_b75e8f2a_4_k_cu_d65cb12b_29454cuda3std6ranges3__45__cpo4swapE,(.L_7 - _ZN39_INTERNAL_b75e8f2a_4_k_cu_d65cb12b_29454cuda3std6ranges3__45__cpo4swapE)
_ZN39_INTERNAL_b75e8f2a_4_k_cu_d65cb12b_29454cuda3std6ranges3__45__cpo4swapE:
	.zero		1
.L_7:


//--------------------- .nv.constant0._ZN7cutlass13device_kernelINS_4conv6kernel13ConvUniversalINS1_16ConvProblemShapeILNS1_8OperatorE0ELi3EEENS1_10collective14CollectiveConvINS1_46MainloopSm90TmaGmmaWarpSpecializedImplicitGemmILS5_0ELi18ELi3EN4cute5tupleIJNSA_1CILi2EEENSC_ILi1EEESE_EEENS1_36KernelImplicitTmaWarpSpecializedSm90ELi1EEENSB_IJNSC_ILi64EEENSC_ILi128EEENSB_IJNSC_ILi32EEEEEEEEENS_6half_tESN_NSA_8TiledMMAINSA_8MMA_AtomIJNSA_4SM904GMMA26MMA_64x128x16_F32F16F16_SSILNSR_5MajorE0ELST_0ELNSR_7ScaleInE1ELSU_1EEEEEENSA_6LayoutINSB_IJSE_SE_SE_EEENSB_IJNSC_ILi0EEESZ_SZ_EEEEENSB_IJNSA_10UnderscoreES12_S12_EEEEENS7_6detail26Sm90ImplicitGemmTileTraitsINSA_20SM90_TMA_LOAD_IM2COLENSA_14ComposedLayoutINSA_7SwizzleILi2ELi4ELi3EEENSA_18smem_ptr_flag_bitsILi16EEENSX_INSB_IJNSB_IJNSC_ILi8EEES1D_EEENSB_IJSK_SE_EEENSB_IJSE_NSC_ILi18EEEEEEEEENSB_IJNSB_IJSK_NSC_ILi256EEEEEENSB_IJSE_SZ_EEENSB_IJSZ_NSC_ILi2048EEEEEEEEEEEEEvEENS16_INSA_23SM90_TMA_LOAD_MULTICASTENS18_IS1A_S1C_NSX_INSB_IJNSB_IJS1D_NSC_ILi16EEEEEES1F_S1H_EEENSB_IJS1K_S1L_NSB_IJSZ_NSC_ILi4096EEEEEEEEEEEEEvEEEENS_8epilogue10collective6detail29Sm90TmaWarpSpecializedAdapterINS24_15DefaultEpilogueISN_NSB_IJNSB_IJllllEEESE_SZ_EEES29_NS23_6thread17LinearCombinationISN_Li1EffLNS2A_9ScaleType4KindE0ELNS_15FloatRoundStyleE2ESN_EENS_4gemm15EpilogueDefaultEEEEEvvEEEEvNT_6ParamsE --------------------------
	.section	.nv.constant0._ZN7cutlass13device_kernelINS_4conv6kernel13ConvUniversalINS1_16ConvProblemShapeILNS1_8OperatorE0ELi3EEENS1_10collective14CollectiveConvINS1_46MainloopSm90TmaGmmaWarpSpecializedImplicitGemmILS5_0ELi18ELi3EN4cute5tupleIJNSA_1CILi2EEENSC_ILi1EEESE_EEENS1_36KernelImplicitTmaWarpSpecializedSm90ELi1EEENSB_IJNSC_ILi64EEENSC_ILi128EEENSB_IJNSC_ILi32EEEEEEEEENS_6half_tESN_NSA_8TiledMMAINSA_8MMA_AtomIJNSA_4SM904GMMA26MMA_64x128x16_F32F16F16_SSILNSR_5MajorE0ELST_0ELNSR_7ScaleInE1ELSU_1EEEEEENSA_6LayoutINSB_IJSE_SE_SE_EEENSB_IJNSC_ILi0EEESZ_SZ_EEEEENSB_IJNSA_10UnderscoreES12_S12_EEEEENS7_6detail26Sm90ImplicitGemmTileTraitsINSA_20SM90_TMA_LOAD_IM2COLENSA_14ComposedLayoutINSA_7SwizzleILi2ELi4ELi3EEENSA_18smem_ptr_flag_bitsILi16EEENSX_INSB_IJNSB_IJNSC_ILi8EEES1D_EEENSB_IJSK_SE_EEENSB_IJSE_NSC_ILi18EEEEEEEEENSB_IJNSB_IJSK_NSC_ILi256EEEEEENSB_IJSE_SZ_EEENSB_IJSZ_NSC_ILi2048EEEEEEEEEEEEEvEENS16_INSA_23SM90_TMA_LOAD_MULTICASTENS18_IS1A_S1C_NSX_INSB_IJNSB_IJS1D_NSC_ILi16EEEEEES1F_S1H_EEENSB_IJS1K_S1L_NSB_IJSZ_NSC_ILi4096EEEEEEEEEEEEEvEEEENS_8epilogue10collective6detail29Sm90TmaWarpSpecializedAdapterINS24_15DefaultEpilogueISN_NSB_IJNSB_IJllllEEESE_SZ_EEES29_NS23_6thread17LinearCombinationISN_Li1EffLNS2A_9ScaleType4KindE0ELNS_15FloatRoundStyleE2ESN_EENS_4gemm15EpilogueDefaultEEEEEvvEEEEvNT_6ParamsE,"a",@progbits
	.sectionflags	@""
	.align	4
.nv.constant0._ZN7cutlass13device_kernelINS_4conv6kernel13ConvUniversalINS1_16ConvProblemShapeILNS1_8OperatorE0ELi3EEENS1_10collective14CollectiveConvINS1_46MainloopSm90TmaGmmaWarpSpecializedImplicitGemmILS5_0ELi18ELi3EN4cute5tupleIJNSA_1CILi2EEENSC_ILi1EEESE_EEENS1_36KernelImplicitTmaWarpSpecializedSm90ELi1EEENSB_IJNSC_ILi64EEENSC_ILi128EEENSB_IJNSC_ILi32EEEEEEEEENS_6half_tESN_NSA_8TiledMMAINSA_8MMA_AtomIJNSA_4SM904GMMA26MMA_64x128x16_F32F16F16_SSILNSR_5MajorE0ELST_0ELNSR_7ScaleInE1ELSU_1EEEEEENSA_6LayoutINSB_IJSE_SE_SE_EEENSB_IJNSC_ILi0EEESZ_SZ_EEEEENSB_IJNSA_10UnderscoreES12_S12_EEEEENS7_6detail26Sm90ImplicitGemmTileTraitsINSA_20SM90_TMA_LOAD_IM2COLENSA_14ComposedLayoutINSA_7SwizzleILi2ELi4ELi3EEENSA_18smem_ptr_flag_bitsILi16EEENSX_INSB_IJNSB_IJNSC_ILi8EEES1D_EEENSB_IJSK_SE_EEENSB_IJSE_NSC_ILi18EEEEEEEEENSB_IJNSB_IJSK_NSC_ILi256EEEEEENSB_IJSE_SZ_EEENSB_IJSZ_NSC_ILi2048EEEEEEEEEEEEEvEENS16_INSA_23SM90_TMA_LOAD_MULTICASTENS18_IS1A_S1C_NSX_INSB_IJNSB_IJS1D_NSC_ILi16EEEEEES1F_S1H_EEENSB_IJS1K_S1L_NSB_IJSZ_NSC_ILi4096EEEEEEEEEEEEEvEEEENS_8epilogue10collective6detail29Sm90TmaWarpSpecializedAdapterINS24_15DefaultEpilogueISN_NSB_IJNSB_IJllllEEESE_SZ_EEES29_NS23_6thread17LinearCombinationISN_Li1EffLNS2A_9ScaleType4KindE0ELNS_15FloatRoundStyleE2ESN_EENS_4gemm15EpilogueDefaultEEEEEvvEEEEvNT_6ParamsE:
	.zero		1664


//--------------------- SYMBOLS --------------------------

	.type		.nv.reservedSmem.offset0,@object
	.size		.nv.reservedSmem.offset0,0x4
